//
// Generated by NVIDIA NVVM Compiler
//
// Compiler Build ID: CL-36424714
// Cuda compilation tools, release 13.0, V13.0.88
// Based on NVVM 20.0.0
//

.version 9.0
.target sm_100
.address_size 64

	// .globl	_Z23matmul_sharedmem_kernelPKfS0_Pfiii
// _ZZ23matmul_sharedmem_kernelPKfS0_PfiiiE4Asub has been demoted
// _ZZ23matmul_sharedmem_kernelPKfS0_PfiiiE4Bsub has been demoted

.visible .entry _Z23matmul_sharedmem_kernelPKfS0_Pfiii(
	.param .u64 .ptr .align 1 _Z23matmul_sharedmem_kernelPKfS0_Pfiii_param_0,
	.param .u64 .ptr .align 1 _Z23matmul_sharedmem_kernelPKfS0_Pfiii_param_1,
	.param .u64 .ptr .align 1 _Z23matmul_sharedmem_kernelPKfS0_Pfiii_param_2,
	.param .u32 _Z23matmul_sharedmem_kernelPKfS0_Pfiii_param_3,
	.param .u32 _Z23matmul_sharedmem_kernelPKfS0_Pfiii_param_4,
	.param .u32 _Z23matmul_sharedmem_kernelPKfS0_Pfiii_param_5
)
{
	.reg .pred 	%p<12>;
	.reg .b32 	%r<43>;
	.reg .b32 	%f<63>;
	.reg .b64 	%rd<13>;
	// demoted variable
	.shared .align 4 .b8 _ZZ23matmul_sharedmem_kernelPKfS0_PfiiiE4Asub[1024];
	// demoted variable
	.shared .align 4 .b8 _ZZ23matmul_sharedmem_kernelPKfS0_PfiiiE4Bsub[1024];
	ld.param.u64 	%rd4, [_Z23matmul_sharedmem_kernelPKfS0_Pfiii_param_0];
	ld.param.u64 	%rd5, [_Z23matmul_sharedmem_kernelPKfS0_Pfiii_param_1];
	ld.param.u64 	%rd6, [_Z23matmul_sharedmem_kernelPKfS0_Pfiii_param_2];
	ld.param.u32 	%r24, [_Z23matmul_sharedmem_kernelPKfS0_Pfiii_param_3];
	ld.param.u32 	%r25, [_Z23matmul_sharedmem_kernelPKfS0_Pfiii_param_4];
	ld.param.u32 	%r26, [_Z23matmul_sharedmem_kernelPKfS0_Pfiii_param_5];
	mov.u32 	%r38, %tid.x;
	mov.u32 	%r40, %tid.y;
	mov.u32 	%r27, %ctaid.y;
	shl.b32 	%r28, %r27, 4;
	add.s32 	%r3, %r28, %r40;
	mov.u32 	%r29, %ctaid.x;
	shl.b32 	%r4, %r29, 4;
	add.s32 	%r5, %r4, %r38;
	setp.lt.s32 	%p1, %r26, 1;
	mov.f32 	%f62, 0f00000000;
	@%p1 bra 	$L__BB0_7;
	add.s32 	%r30, %r26, 15;
	shr.u32 	%r31, %r30, 4;
	shl.b32 	%r32, %r40, 6;
	mov.u32 	%r33, _ZZ23matmul_sharedmem_kernelPKfS0_PfiiiE4Asub;
	add.s32 	%r6, %r33, %r32;
	shl.b32 	%r34, %r38, 2;
	add.s32 	%r7, %r6, %r34;
	mov.u32 	%r35, _ZZ23matmul_sharedmem_kernelPKfS0_PfiiiE4Bsub;
	add.s32 	%r9, %r35, %r34;
	add.s32 	%r8, %r9, %r32;
	neg.s32 	%r42, %r31;
	mad.lo.s32 	%r36, %r40, %r25, %r38;
	add.s32 	%r41, %r36, %r4;
	shl.b32 	%r12, %r25, 4;
	mad.lo.s32 	%r39, %r26, %r3, %r38;
	cvta.to.global.u64 	%rd1, %rd4;
	cvta.to.global.u64 	%rd2, %rd5;
	mov.f32 	%f62, 0f00000000;
$L__BB0_2:
	setp.ge.s32 	%p2, %r3, %r24;
	mul.wide.s32 	%rd7, %r39, 4;
	add.s64 	%rd3, %rd1, %rd7;
	setp.ge.s32 	%p3, %r38, %r26;
	mov.f32 	%f60, 0f00000000;
	or.pred  	%p4, %p2, %p3;
	@%p4 bra 	$L__BB0_4;
	ld.global.f32 	%f60, [%rd3];
$L__BB0_4:
	setp.ge.s32 	%p5, %r5, %r25;
	st.shared.f32 	[%r7], %f60;
	setp.ge.s32 	%p6, %r40, %r26;
	mov.f32 	%f61, 0f00000000;
	or.pred  	%p7, %p5, %p6;
	@%p7 bra 	$L__BB0_6;
	mul.wide.s32 	%rd8, %r41, 4;
	add.s64 	%rd9, %rd2, %rd8;
	ld.global.f32 	%f61, [%rd9];
$L__BB0_6:
	st.shared.f32 	[%r8], %f61;
	bar.sync 	0;
	ld.shared.f32 	%f12, [%r6];
	ld.shared.f32 	%f13, [%r9];
	fma.rn.f32 	%f14, %f12, %f13, %f62;
	ld.shared.f32 	%f15, [%r6+4];
	ld.shared.f32 	%f16, [%r9+64];
	fma.rn.f32 	%f17, %f15, %f16, %f14;
	ld.shared.f32 	%f18, [%r6+8];
	ld.shared.f32 	%f19, [%r9+128];
	fma.rn.f32 	%f20, %f18, %f19, %f17;
	ld.shared.f32 	%f21, [%r6+12];
	ld.shared.f32 	%f22, [%r9+192];
	fma.rn.f32 	%f23, %f21, %f22, %f20;
	ld.shared.f32 	%f24, [%r6+16];
	ld.shared.f32 	%f25, [%r9+256];
	fma.rn.f32 	%f26, %f24, %f25, %f23;
	ld.shared.f32 	%f27, [%r6+20];
	ld.shared.f32 	%f28, [%r9+320];
	fma.rn.f32 	%f29, %f27, %f28, %f26;
	ld.shared.f32 	%f30, [%r6+24];
	ld.shared.f32 	%f31, [%r9+384];
	fma.rn.f32 	%f32, %f30, %f31, %f29;
	ld.shared.f32 	%f33, [%r6+28];
	ld.shared.f32 	%f34, [%r9+448];
	fma.rn.f32 	%f35, %f33, %f34, %f32;
	ld.shared.f32 	%f36, [%r6+32];
	ld.shared.f32 	%f37, [%r9+512];
	fma.rn.f32 	%f38, %f36, %f37, %f35;
	ld.shared.f32 	%f39, [%r6+36];
	ld.shared.f32 	%f40, [%r9+576];
	fma.rn.f32 	%f41, %f39, %f40, %f38;
	ld.shared.f32 	%f42, [%r6+40];
	ld.shared.f32 	%f43, [%r9+640];
	fma.rn.f32 	%f44, %f42, %f43, %f41;
	ld.shared.f32 	%f45, [%r6+44];
	ld.shared.f32 	%f46, [%r9+704];
	fma.rn.f32 	%f47, %f45, %f46, %f44;
	ld.shared.f32 	%f48, [%r6+48];
	ld.shared.f32 	%f49, [%r9+768];
	fma.rn.f32 	%f50, %f48, %f49, %f47;
	ld.shared.f32 	%f51, [%r6+52];
	ld.shared.f32 	%f52, [%r9+832];
	fma.rn.f32 	%f53, %f51, %f52, %f50;
	ld.shared.f32 	%f54, [%r6+56];
	ld.shared.f32 	%f55, [%r9+896];
	fma.rn.f32 	%f56, %f54, %f55, %f53;
	ld.shared.f32 	%f57, [%r6+60];
	ld.shared.f32 	%f58, [%r9+960];
	fma.rn.f32 	%f62, %f57, %f58, %f56;
	bar.sync 	0;
	add.s32 	%r42, %r42, 1;
	setp.ne.s32 	%p8, %r42, 0;
	add.s32 	%r41, %r41, %r12;
	add.s32 	%r40, %r40, 16;
	add.s32 	%r39, %r39, 16;
	add.s32 	%r38, %r38, 16;
	@%p8 bra 	$L__BB0_2;
$L__BB0_7:
	setp.ge.s32 	%p9, %r3, %r24;
	setp.ge.s32 	%p10, %r5, %r25;
	or.pred  	%p11, %p9, %p10;
	@%p11 bra 	$L__BB0_9;
	mad.lo.s32 	%r37, %r25, %r3, %r5;
	cvta.to.global.u64 	%rd10, %rd6;
	mul.wide.s32 	%rd11, %r37, 4;
	add.s64 	%rd12, %rd10, %rd11;
	st.global.f32 	[%rd12], %f62;
$L__BB0_9:
	ret;

}
	// .globl	_Z29matmul_tensorcore_fp16_kernelPK6__halfS1_Pfiii
.visible .entry _Z29matmul_tensorcore_fp16_kernelPK6__halfS1_Pfiii(
	.param .u64 .ptr .align 1 _Z29matmul_tensorcore_fp16_kernelPK6__halfS1_Pfiii_param_0,
	.param .u64 .ptr .align 1 _Z29matmul_tensorcore_fp16_kernelPK6__halfS1_Pfiii_param_1,
	.param .u64 .ptr .align 1 _Z29matmul_tensorcore_fp16_kernelPK6__halfS1_Pfiii_param_2,
	.param .u32 _Z29matmul_tensorcore_fp16_kernelPK6__halfS1_Pfiii_param_3,
	.param .u32 _Z29matmul_tensorcore_fp16_kernelPK6__halfS1_Pfiii_param_4,
	.param .u32 _Z29matmul_tensorcore_fp16_kernelPK6__halfS1_Pfiii_param_5
)
{
	.reg .pred 	%p<9>;
	.reg .b32 	%r<146>;
	.reg .b32 	%f<125>;
	.reg .b64 	%rd<50>;

	ld.param.u64 	%rd7, [_Z29matmul_tensorcore_fp16_kernelPK6__halfS1_Pfiii_param_0];
	ld.param.u32 	%r37, [_Z29matmul_tensorcore_fp16_kernelPK6__halfS1_Pfiii_param_3];
	ld.param.u32 	%r38, [_Z29matmul_tensorcore_fp16_kernelPK6__halfS1_Pfiii_param_4];
	ld.param.u32 	%r36, [_Z29matmul_tensorcore_fp16_kernelPK6__halfS1_Pfiii_param_5];
	cvta.to.global.u64 	%rd1, %rd7;
	mov.u32 	%r39, %ctaid.y;
	mov.u32 	%r40, %ntid.y;
	mov.u32 	%r41, %tid.y;
	mad.lo.s32 	%r42, %r39, %r40, %r41;
	mov.u32 	%r43, %ctaid.x;
	mov.u32 	%r44, %ntid.x;
	mov.u32 	%r45, %tid.x;
	mad.lo.s32 	%r46, %r43, %r44, %r45;
	shl.b32 	%r1, %r42, 4;
	setp.ge.s32 	%p1, %r1, %r37;
	shl.b32 	%r2, %r46, 4;
	setp.ge.s32 	%p2, %r2, %r38;
	or.pred  	%p3, %p1, %p2;
	@%p3 bra 	$L__BB1_9;
	setp.gt.s32 	%p4, %r36, 0;
	mov.f32 	%f117, 0f00000000;
	mov.f32 	%f118, %f117;
	mov.f32 	%f119, %f117;
	mov.f32 	%f120, %f117;
	mov.f32 	%f121, %f117;
	mov.f32 	%f122, %f117;
	mov.f32 	%f123, %f117;
	mov.f32 	%f124, %f117;
	@%p4 bra 	$L__BB1_2;
	bra.uni 	$L__BB1_8;
$L__BB1_2:
	mul.lo.s32 	%r140, %r36, %r1;
	add.s32 	%r49, %r36, -1;
	shr.u32 	%r50, %r49, 4;
	add.s32 	%r4, %r50, 1;
	and.b32  	%r5, %r4, 3;
	setp.lt.u32 	%p5, %r36, 49;
	mov.b32 	%r142, 0;
	mov.f32 	%f117, 0f00000000;
	mov.f32 	%f118, %f117;
	mov.f32 	%f119, %f117;
	mov.f32 	%f120, %f117;
	mov.f32 	%f121, %f117;
	mov.f32 	%f122, %f117;
	mov.f32 	%f123, %f117;
	mov.f32 	%f124, %f117;
	@%p5 bra 	$L__BB1_5;
	mul.wide.u32 	%rd8, %r140, 2;
	add.s64 	%rd9, %rd8, %rd1;
	add.s64 	%rd49, %rd9, 64;
	mul.lo.s32 	%r139, %r38, 48;
	shl.b32 	%r138, %r38, 5;
	shl.b32 	%r137, %r38, 4;
	and.b32  	%r52, %r4, 536870908;
	neg.s32 	%r135, %r52;
	mov.f32 	%f117, 0f00000000;
	mov.b32 	%r136, 0;
	cvt.s64.s32 	%rd13, %r2;
	mov.u32 	%r142, %r136;
$L__BB1_4:
	ld.param.u64 	%rd46, [_Z29matmul_tensorcore_fp16_kernelPK6__halfS1_Pfiii_param_1];
	mul.wide.u32 	%rd10, %r140, 2;
	add.s64 	%rd11, %rd1, %rd10;
	cvt.s64.s32 	%rd12, %r136;
	add.s64 	%rd14, %rd12, %rd13;
	cvta.to.global.u64 	%rd15, %rd46;
	shl.b64 	%rd16, %rd14, 1;
	add.s64 	%rd17, %rd15, %rd16;
	wmma.load.a.sync.aligned.row.m16n16k16.global.f16 	{%r53, %r54, %r55, %r56, %r57, %r58, %r59, %r60}, [%rd11], %r36;
	wmma.load.b.sync.aligned.col.m16n16k16.global.f16 	{%r61, %r62, %r63, %r64, %r65, %r66, %r67, %r68}, [%rd17], %r38;
	wmma.mma.sync.aligned.row.col.m16n16k16.f32.f32 {%f61, %f62, %f63, %f64, %f65, %f66, %f67, %f68}, {%r53, %r54, %r55, %r56, %r57, %r58, %r59, %r60}, {%r61, %r62, %r63, %r64, %r65, %r66, %r67, %r68}, {%f124, %f123, %f122, %f121, %f120, %f119, %f118, %f117};
	add.s64 	%rd18, %rd49, -32;
	cvt.s64.s32 	%rd19, %r137;
	add.s64 	%rd20, %rd19, %rd13;
	shl.b64 	%rd21, %rd20, 1;
	add.s64 	%rd22, %rd15, %rd21;
	wmma.load.a.sync.aligned.row.m16n16k16.global.f16 	{%r69, %r70, %r71, %r72, %r73, %r74, %r75, %r76}, [%rd18], %r36;
	wmma.load.b.sync.aligned.col.m16n16k16.global.f16 	{%r77, %r78, %r79, %r80, %r81, %r82, %r83, %r84}, [%rd22], %r38;
	wmma.mma.sync.aligned.row.col.m16n16k16.f32.f32 {%f69, %f70, %f71, %f72, %f73, %f74, %f75, %f76}, {%r69, %r70, %r71, %r72, %r73, %r74, %r75, %r76}, {%r77, %r78, %r79, %r80, %r81, %r82, %r83, %r84}, {%f61, %f62, %f63, %f64, %f65, %f66, %f67, %f68};
	cvt.s64.s32 	%rd23, %r138;
	add.s64 	%rd24, %rd23, %rd13;
	shl.b64 	%rd25, %rd24, 1;
	add.s64 	%rd26, %rd15, %rd25;
	wmma.load.a.sync.aligned.row.m16n16k16.global.f16 	{%r85, %r86, %r87, %r88, %r89, %r90, %r91, %r92}, [%rd49], %r36;
	wmma.load.b.sync.aligned.col.m16n16k16.global.f16 	{%r93, %r94, %r95, %r96, %r97, %r98, %r99, %r100}, [%rd26], %r38;
	wmma.mma.sync.aligned.row.col.m16n16k16.f32.f32 {%f77, %f78, %f79, %f80, %f81, %f82, %f83, %f84}, {%r85, %r86, %r87, %r88, %r89, %r90, %r91, %r92}, {%r93, %r94, %r95, %r96, %r97, %r98, %r99, %r100}, {%f69, %f70, %f71, %f72, %f73, %f74, %f75, %f76};
	add.s64 	%rd27, %rd49, 32;
	cvt.s64.s32 	%rd28, %r139;
	add.s64 	%rd29, %rd28, %rd13;
	shl.b64 	%rd30, %rd29, 1;
	add.s64 	%rd31, %rd15, %rd30;
	wmma.load.a.sync.aligned.row.m16n16k16.global.f16 	{%r101, %r102, %r103, %r104, %r105, %r106, %r107, %r108}, [%rd27], %r36;
	wmma.load.b.sync.aligned.col.m16n16k16.global.f16 	{%r109, %r110, %r111, %r112, %r113, %r114, %r115, %r116}, [%rd31], %r38;
	wmma.mma.sync.aligned.row.col.m16n16k16.f32.f32 {%f124, %f123, %f122, %f121, %f120, %f119, %f118, %f117}, {%r101, %r102, %r103, %r104, %r105, %r106, %r107, %r108}, {%r109, %r110, %r111, %r112, %r113, %r114, %r115, %r116}, {%f77, %f78, %f79, %f80, %f81, %f82, %f83, %f84};
	add.s32 	%r142, %r142, 64;
	add.s64 	%rd49, %rd49, 128;
	add.s32 	%r140, %r140, 64;
	shl.b32 	%r117, %r38, 6;
	add.s32 	%r139, %r139, %r117;
	add.s32 	%r138, %r138, %r117;
	add.s32 	%r137, %r137, %r117;
	add.s32 	%r136, %r136, %r117;
	add.s32 	%r135, %r135, 4;
	setp.ne.s32 	%p6, %r135, 0;
	@%p6 bra 	$L__BB1_4;
$L__BB1_5:
	setp.eq.s32 	%p7, %r5, 0;
	@%p7 bra 	$L__BB1_8;
	mul.lo.s32 	%r145, %r142, %r38;
	shl.b32 	%r26, %r38, 4;
	mad.lo.s32 	%r144, %r36, %r1, %r142;
	neg.s32 	%r143, %r5;
	cvt.s64.s32 	%rd35, %r2;
$L__BB1_7:
	.pragma "nounroll";
	ld.param.u64 	%rd47, [_Z29matmul_tensorcore_fp16_kernelPK6__halfS1_Pfiii_param_1];
	mul.wide.u32 	%rd32, %r144, 2;
	add.s64 	%rd33, %rd1, %rd32;
	cvt.s64.s32 	%rd34, %r145;
	add.s64 	%rd36, %rd34, %rd35;
	cvta.to.global.u64 	%rd37, %rd47;
	shl.b64 	%rd38, %rd36, 1;
	add.s64 	%rd39, %rd37, %rd38;
	wmma.load.a.sync.aligned.row.m16n16k16.global.f16 	{%r118, %r119, %r120, %r121, %r122, %r123, %r124, %r125}, [%rd33], %r36;
	wmma.load.b.sync.aligned.col.m16n16k16.global.f16 	{%r126, %r127, %r128, %r129, %r130, %r131, %r132, %r133}, [%rd39], %r38;
	wmma.mma.sync.aligned.row.col.m16n16k16.f32.f32 {%f124, %f123, %f122, %f121, %f120, %f119, %f118, %f117}, {%r118, %r119, %r120, %r121, %r122, %r123, %r124, %r125}, {%r126, %r127, %r128, %r129, %r130, %r131, %r132, %r133}, {%f124, %f123, %f122, %f121, %f120, %f119, %f118, %f117};
	add.s32 	%r145, %r145, %r26;
	add.s32 	%r144, %r144, 16;
	add.s32 	%r143, %r143, 1;
	setp.ne.s32 	%p8, %r143, 0;
	@%p8 bra 	$L__BB1_7;
$L__BB1_8:
	ld.param.u64 	%rd48, [_Z29matmul_tensorcore_fp16_kernelPK6__halfS1_Pfiii_param_2];
	mul.lo.s32 	%r134, %r38, %r1;
	cvt.s64.s32 	%rd40, %r134;
	cvt.s64.s32 	%rd41, %r2;
	add.s64 	%rd42, %rd40, %rd41;
	cvta.to.global.u64 	%rd43, %rd48;
	shl.b64 	%rd44, %rd42, 2;
	add.s64 	%rd45, %rd43, %rd44;
	wmma.store.d.sync.aligned.row.m16n16k16.global.f32 	[%rd45], {%f124, %f123, %f122, %f121, %f120, %f119, %f118, %f117}, %r38;
$L__BB1_9:
	ret;

}
	// .globl	_Z29matmul_tensorcore_bf16_kernelPK13__nv_bfloat16S1_Pfiii
.visible .entry _Z29matmul_tensorcore_bf16_kernelPK13__nv_bfloat16S1_Pfiii(
	.param .u64 .ptr .align 1 _Z29matmul_tensorcore_bf16_kernelPK13__nv_bfloat16S1_Pfiii_param_0,
	.param .u64 .ptr .align 1 _Z29matmul_tensorcore_bf16_kernelPK13__nv_bfloat16S1_Pfiii_param_1,
	.param .u64 .ptr .align 1 _Z29matmul_tensorcore_bf16_kernelPK13__nv_bfloat16S1_Pfiii_param_2,
	.param .u32 _Z29matmul_tensorcore_bf16_kernelPK13__nv_bfloat16S1_Pfiii_param_3,
	.param .u32 _Z29matmul_tensorcore_bf16_kernelPK13__nv_bfloat16S1_Pfiii_param_4,
	.param .u32 _Z29matmul_tensorcore_bf16_kernelPK13__nv_bfloat16S1_Pfiii_param_5
)
{
	.reg .pred 	%p<9>;
	.reg .b32 	%r<106>;
	.reg .b32 	%f<125>;
	.reg .b64 	%rd<45>;

	ld.param.u64 	%rd4, [_Z29matmul_tensorcore_bf16_kernelPK13__nv_bfloat16S1_Pfiii_param_0];
	ld.param.u32 	%r37, [_Z29matmul_tensorcore_bf16_kernelPK13__nv_bfloat16S1_Pfiii_param_3];
	ld.param.u32 	%r38, [_Z29matmul_tensorcore_bf16_kernelPK13__nv_bfloat16S1_Pfiii_param_4];
	ld.param.u32 	%r36, [_Z29matmul_tensorcore_bf16_kernelPK13__nv_bfloat16S1_Pfiii_param_5];
	mov.u32 	%r39, %ctaid.y;
	mov.u32 	%r40, %ntid.y;
	mov.u32 	%r41, %tid.y;
	mad.lo.s32 	%r42, %r39, %r40, %r41;
	mov.u32 	%r43, %ctaid.x;
	mov.u32 	%r44, %ntid.x;
	mov.u32 	%r45, %tid.x;
	mad.lo.s32 	%r46, %r43, %r44, %r45;
	shl.b32 	%r1, %r42, 4;
	setp.ge.s32 	%p1, %r1, %r37;
	shl.b32 	%r2, %r46, 4;
	setp.ge.s32 	%p2, %r2, %r38;
	or.pred  	%p3, %p1, %p2;
	@%p3 bra 	$L__BB2_9;
	setp.gt.s32 	%p4, %r36, 0;
	mov.f32 	%f117, 0f00000000;
	mov.f32 	%f118, %f117;
	mov.f32 	%f119, %f117;
	mov.f32 	%f120, %f117;
	mov.f32 	%f121, %f117;
	mov.f32 	%f122, %f117;
	mov.f32 	%f123, %f117;
	mov.f32 	%f124, %f117;
	@%p4 bra 	$L__BB2_2;
	bra.uni 	$L__BB2_8;
$L__BB2_2:
	mul.lo.s32 	%r3, %r36, %r1;
	add.s32 	%r49, %r36, -1;
	shr.u32 	%r50, %r49, 4;
	add.s32 	%r4, %r50, 1;
	and.b32  	%r5, %r4, 3;
	setp.lt.u32 	%p5, %r36, 49;
	mov.b32 	%r102, 0;
	mov.f32 	%f117, 0f00000000;
	mov.f32 	%f118, %f117;
	mov.f32 	%f119, %f117;
	mov.f32 	%f120, %f117;
	mov.f32 	%f121, %f117;
	mov.f32 	%f122, %f117;
	mov.f32 	%f123, %f117;
	mov.f32 	%f124, %f117;
	@%p5 bra 	$L__BB2_5;
	mul.wide.u32 	%rd7, %r3, 2;
	add.s64 	%rd8, %rd7, %rd4;
	add.s64 	%rd44, %rd8, 64;
	mul.lo.s32 	%r99, %r38, 48;
	shl.b32 	%r98, %r38, 5;
	shl.b32 	%r97, %r38, 4;
	and.b32  	%r52, %r4, 536870908;
	neg.s32 	%r95, %r52;
	mov.f32 	%f117, 0f00000000;
	mov.b32 	%r96, 0;
	cvt.s64.s32 	%rd12, %r2;
	mov.u32 	%r100, %r3;
	mov.u32 	%r102, %r96;
$L__BB2_4:
	ld.param.u64 	%rd41, [_Z29matmul_tensorcore_bf16_kernelPK13__nv_bfloat16S1_Pfiii_param_1];
	mul.wide.u32 	%rd9, %r100, 2;
	add.s64 	%rd10, %rd4, %rd9;
	cvt.s64.s32 	%rd11, %r96;
	add.s64 	%rd13, %rd11, %rd12;
	shl.b64 	%rd14, %rd13, 1;
	add.s64 	%rd15, %rd41, %rd14;
	wmma.load.a.sync.aligned.row.m16n16k16.bf16 	{%r53, %r54, %r55, %r56}, [%rd10], %r36;
	wmma.load.b.sync.aligned.col.m16n16k16.bf16 	{%r57, %r58, %r59, %r60}, [%rd15], %r38;
	wmma.mma.sync.aligned.row.col.m16n16k16.f32.bf16.bf16.f32 {%f61, %f62, %f63, %f64, %f65, %f66, %f67, %f68}, {%r53, %r54, %r55, %r56}, {%r57, %r58, %r59, %r60}, {%f124, %f123, %f122, %f121, %f120, %f119, %f118, %f117};
	cvt.s64.s32 	%rd16, %r97;
	add.s64 	%rd17, %rd16, %rd12;
	shl.b64 	%rd18, %rd17, 1;
	add.s64 	%rd19, %rd41, %rd18;
	wmma.load.a.sync.aligned.row.m16n16k16.bf16 	{%r61, %r62, %r63, %r64}, [%rd44+-32], %r36;
	wmma.load.b.sync.aligned.col.m16n16k16.bf16 	{%r65, %r66, %r67, %r68}, [%rd19], %r38;
	wmma.mma.sync.aligned.row.col.m16n16k16.f32.bf16.bf16.f32 {%f69, %f70, %f71, %f72, %f73, %f74, %f75, %f76}, {%r61, %r62, %r63, %r64}, {%r65, %r66, %r67, %r68}, {%f61, %f62, %f63, %f64, %f65, %f66, %f67, %f68};
	cvt.s64.s32 	%rd20, %r98;
	add.s64 	%rd21, %rd20, %rd12;
	shl.b64 	%rd22, %rd21, 1;
	add.s64 	%rd23, %rd41, %rd22;
	wmma.load.a.sync.aligned.row.m16n16k16.bf16 	{%r69, %r70, %r71, %r72}, [%rd44], %r36;
	wmma.load.b.sync.aligned.col.m16n16k16.bf16 	{%r73, %r74, %r75, %r76}, [%rd23], %r38;
	wmma.mma.sync.aligned.row.col.m16n16k16.f32.bf16.bf16.f32 {%f77, %f78, %f79, %f80, %f81, %f82, %f83, %f84}, {%r69, %r70, %r71, %r72}, {%r73, %r74, %r75, %r76}, {%f69, %f70, %f71, %f72, %f73, %f74, %f75, %f76};
	cvt.s64.s32 	%rd24, %r99;
	add.s64 	%rd25, %rd24, %rd12;
	shl.b64 	%rd26, %rd25, 1;
	add.s64 	%rd27, %rd41, %rd26;
	wmma.load.a.sync.aligned.row.m16n16k16.bf16 	{%r77, %r78, %r79, %r80}, [%rd44+32], %r36;
	wmma.load.b.sync.aligned.col.m16n16k16.bf16 	{%r81, %r82, %r83, %r84}, [%rd27], %r38;
	wmma.mma.sync.aligned.row.col.m16n16k16.f32.bf16.bf16.f32 {%f124, %f123, %f122, %f121, %f120, %f119, %f118, %f117}, {%r77, %r78, %r79, %r80}, {%r81, %r82, %r83, %r84}, {%f77, %f78, %f79, %f80, %f81, %f82, %f83, %f84};
	add.s32 	%r102, %r102, 64;
	add.s64 	%rd44, %rd44, 128;
	add.s32 	%r100, %r100, 64;
	shl.b32 	%r85, %r38, 6;
	add.s32 	%r99, %r99, %r85;
	add.s32 	%r98, %r98, %r85;
	add.s32 	%r97, %r97, %r85;
	add.s32 	%r96, %r96, %r85;
	add.s32 	%r95, %r95, 4;
	setp.ne.s32 	%p6, %r95, 0;
	@%p6 bra 	$L__BB2_4;
$L__BB2_5:
	setp.eq.s32 	%p7, %r5, 0;
	@%p7 bra 	$L__BB2_8;
	mul.lo.s32 	%r105, %r102, %r38;
	shl.b32 	%r26, %r38, 4;
	add.s32 	%r104, %r102, %r3;
	neg.s32 	%r103, %r5;
	cvt.s64.s32 	%rd31, %r2;
$L__BB2_7:
	.pragma "nounroll";
	ld.param.u64 	%rd42, [_Z29matmul_tensorcore_bf16_kernelPK13__nv_bfloat16S1_Pfiii_param_1];
	mul.wide.u32 	%rd28, %r104, 2;
	add.s64 	%rd29, %rd4, %rd28;
	cvt.s64.s32 	%rd30, %r105;
	add.s64 	%rd32, %rd30, %rd31;
	shl.b64 	%rd33, %rd32, 1;
	add.s64 	%rd34, %rd42, %rd33;
	wmma.load.a.sync.aligned.row.m16n16k16.bf16 	{%r86, %r87, %r88, %r89}, [%rd29], %r36;
	wmma.load.b.sync.aligned.col.m16n16k16.bf16 	{%r90, %r91, %r92, %r93}, [%rd34], %r38;
	wmma.mma.sync.aligned.row.col.m16n16k16.f32.bf16.bf16.f32 {%f124, %f123, %f122, %f121, %f120, %f119, %f118, %f117}, {%r86, %r87, %r88, %r89}, {%r90, %r91, %r92, %r93}, {%f124, %f123, %f122, %f121, %f120, %f119, %f118, %f117};
	add.s32 	%r105, %r105, %r26;
	add.s32 	%r104, %r104, 16;
	add.s32 	%r103, %r103, 1;
	setp.ne.s32 	%p8, %r103, 0;
	@%p8 bra 	$L__BB2_7;
$L__BB2_8:
	ld.param.u64 	%rd43, [_Z29matmul_tensorcore_bf16_kernelPK13__nv_bfloat16S1_Pfiii_param_2];
	mul.lo.s32 	%r94, %r38, %r1;
	cvt.s64.s32 	%rd35, %r94;
	cvt.s64.s32 	%rd36, %r2;
	add.s64 	%rd37, %rd35, %rd36;
	cvta.to.global.u64 	%rd38, %rd43;
	shl.b64 	%rd39, %rd37, 2;
	add.s64 	%rd40, %rd38, %rd39;
	wmma.store.d.sync.aligned.row.m16n16k16.global.f32 	[%rd40], {%f124, %f123, %f122, %f121, %f120, %f119, %f118, %f117}, %r38;
$L__BB2_9:
	ret;

}


// ===== COMPILED SASS (sm_100) =====

	.target	sm_100

	.elftype	@"ET_EXEC"


//--------------------- .note.nv.tkinfo           --------------------------
	.section	.note.nv.tkinfo,"",@"SHT_NOTE"
	.sectionflags	@"SHF_NOTE_NV_TKINFO"
	.tkinfo
        /*0018*/ 	.word	0x00000002
        /*0030*/ 	.string	""
        /*0030*/ 	.string	"ptxas"
        /*0030*/ 	.string	"Cuda compilation tools, release 13.0, V13.0.88"
        /*0030*/ 	.string	"Build cuda_13.0.r13.0/compiler.36424714_0"
        /*0030*/ 	.string	"-arch sm_100 -m 64 "



//--------------------- .note.nv.cuinfo           --------------------------
	.section	.note.nv.cuinfo,"",@"SHT_NOTE"
	.sectionflags	@"SHF_NOTE_NV_CUINFO"
        /*0018*/ 	.short	0x0002
        /*001a*/ 	.short	0x0064
        /*001c*/ 	.short	0x0082
	.zero		2


//--------------------- .nv.info                  --------------------------
	.section	.nv.info,"",@"SHT_CUDA_INFO"
	.align	4


	//----- nvinfo : EIATTR_REGCOUNT
	.align		4
        /*0000*/ 	.byte	0x04, 0x2f
        /*0002*/ 	.short	(.L_1 - .L_0)
	.align		4
.L_0:
        /*0004*/ 	.word	index@(_Z23matmul_sharedmem_kernelPKfS0_Pfiii)
        /*0008*/ 	.word	0x00000020


	//----- nvinfo : EIATTR_FRAME_SIZE
	.align		4
.L_1:
        /*000c*/ 	.byte	0x04, 0x11
        /*000e*/ 	.short	(.L_3 - .L_2)
	.align		4
.L_2:
        /*0010*/ 	.word	index@(_Z23matmul_sharedmem_kernelPKfS0_Pfiii)
        /*0014*/ 	.word	0x00000000


	//----- nvinfo : EIATTR_REGCOUNT
	.align		4
.L_3:
        /*0018*/ 	.byte	0x04, 0x2f
        /*001a*/ 	.short	(.L_5 - .L_4)
	.align		4
.L_4:
        /*001c*/ 	.word	index@(_Z29matmul_tensorcore_fp16_kernelPK6__halfS1_Pfiii)
        /*0020*/ 	.word	0x00000028


	//----- nvinfo : EIATTR_FRAME_SIZE
	.align		4
.L_5:
        /*0024*/ 	.byte	0x04, 0x11
        /*0026*/ 	.short	(.L_7 - .L_6)
	.align		4
.L_6:
        /*0028*/ 	.word	index@(_Z29matmul_tensorcore_fp16_kernelPK6__halfS1_Pfiii)
        /*002c*/ 	.word	0x00000000


	//----- nvinfo : EIATTR_REGCOUNT
	.align		4
.L_7:
        /*0030*/ 	.byte	0x04, 0x2f
        /*0032*/ 	.short	(.L_9 - .L_8)
	.align		4
.L_8:
        /*0034*/ 	.word	index@(_Z29matmul_tensorcore_bf16_kernelPK13__nv_bfloat16S1_Pfiii)
        /*0038*/ 	.word	0x00000028


	//----- nvinfo : EIATTR_FRAME_SIZE
	.align		4
.L_9:
        /*003c*/ 	.byte	0x04, 0x11
        /*003e*/ 	.short	(.L_11 - .L_10)
	.align		4
.L_10:
        /*0040*/ 	.word	index@(_Z29matmul_tensorcore_bf16_kernelPK13__nv_bfloat16S1_Pfiii)
        /*0044*/ 	.word	0x00000000


	//----- nvinfo : EIATTR_MIN_STACK_SIZE
	.align		4
.L_11:
        /*0048*/ 	.byte	0x04, 0x12
        /*004a*/ 	.short	(.L_13 - .L_12)
	.align		4
.L_12:
        /*004c*/ 	.word	index@(_Z29matmul_tensorcore_bf16_kernelPK13__nv_bfloat16S1_Pfiii)
        /*0050*/ 	.word	0x00000000


	//----- nvinfo : EIATTR_MIN_STACK_SIZE
	.align		4
.L_13:
        /*0054*/ 	.byte	0x04, 0x12
        /*0056*/ 	.short	(.L_15 - .L_14)
	.align		4
.L_14:
        /*0058*/ 	.word	index@(_Z29matmul_tensorcore_fp16_kernelPK6__halfS1_Pfiii)
        /*005c*/ 	.word	0x00000000


	//----- nvinfo : EIATTR_MIN_STACK_SIZE
	.align		4
.L_15:
        /*0060*/ 	.byte	0x04, 0x12
        /*0062*/ 	.short	(.L_17 - .L_16)
	.align		4
.L_16:
        /*0064*/ 	.word	index@(_Z23matmul_sharedmem_kernelPKfS0_Pfiii)
        /*0068*/ 	.word	0x00000000
.L_17:


//--------------------- .nv.compat                --------------------------
	.section	.nv.compat,"",@"SHT_CUDA_COMPAT_INFO"
	.align	4
        /*0000*/ 	.byte	0x02, 0x09, 0x00, 0x00, 0x02, 0x02, 0x01, 0x00, 0x02, 0x05, 0x05, 0x00, 0x03, 0x07, 0x01, 0x01
        /*0010*/ 	.byte	0x02, 0x03, 0x00, 0x00, 0x02, 0x06, 0x01, 0x00, 0x04, 0x0b, 0x08, 0x00, 0x09, 0x00, 0x00, 0x00
        /*0020*/ 	.byte	0x00, 0x00, 0x00, 0x00


//--------------------- .nv.info._Z29matmul_tensorcore_bf16_kernelPK13__nv_bfloat16S1_Pfiii --------------------------
	.section	.nv.info._Z29matmul_tensorcore_bf16_kernelPK13__nv_bfloat16S1_Pfiii,"",@"SHT_CUDA_INFO"
	.sectionflags	@""
	.align	4


	//----- nvinfo : EIATTR_CUDA_API_VERSION
	.align		4
        /*0000*/ 	.byte	0x04, 0x37
        /*0002*/ 	.short	(.L_19 - .L_18)
.L_18:
        /*0004*/ 	.word	0x00000082


	//----- nvinfo : EIATTR_KPARAM_INFO
	.align		4
.L_19:
        /*0008*/ 	.byte	0x04, 0x17
        /*000a*/ 	.short	(.L_21 - .L_20)
.L_20:
        /*000c*/ 	.word	0x00000000
        /*0010*/ 	.short	0x0005
        /*0012*/ 	.short	0x0020
        /*0014*/ 	.byte	0x00, 0xf0, 0x11, 0x00


	//----- nvinfo : EIATTR_KPARAM_INFO
	.align		4
.L_21:
        /*0018*/ 	.byte	0x04, 0x17
        /*001a*/ 	.short	(.L_23 - .L_22)
.L_22:
        /*001c*/ 	.word	0x00000000
        /*0020*/ 	.short	0x0004
        /*0022*/ 	.short	0x001c
        /*0024*/ 	.byte	0x00, 0xf0, 0x11, 0x00


	//----- nvinfo : EIATTR_KPARAM_INFO
	.align		4
.L_23:
        /*0028*/ 	.byte	0x04, 0x17
        /*002a*/ 	.short	(.L_25 - .L_24)
.L_24:
        /*002c*/ 	.word	0x00000000
        /*0030*/ 	.short	0x0003
        /*0032*/ 	.short	0x0018
        /*0034*/ 	.byte	0x00, 0xf0, 0x11, 0x00


	//----- nvinfo : EIATTR_KPARAM_INFO
	.align		4
.L_25:
        /*0038*/ 	.byte	0x04, 0x17
        /*003a*/ 	.short	(.L_27 - .L_26)
.L_26:
        /*003c*/ 	.word	0x00000000
        /*0040*/ 	.short	0x0002
        /*0042*/ 	.short	0x0010
        /*0044*/ 	.byte	0x00, 0xf5, 0x21, 0x00


	//----- nvinfo : EIATTR_KPARAM_INFO
	.align		4
.L_27:
        /*0048*/ 	.byte	0x04, 0x17
        /*004a*/ 	.short	(.L_29 - .L_28)
.L_28:
        /*004c*/ 	.word	0x00000000
        /*0050*/ 	.short	0x0001
        /*0052*/ 	.short	0x0008
        /*0054*/ 	.byte	0x00, 0xf5, 0x21, 0x00


	//----- nvinfo : EIATTR_KPARAM_INFO
	.align		4
.L_29:
        /*0058*/ 	.byte	0x04, 0x17
        /*005a*/ 	.short	(.L_31 - .L_30)
.L_30:
        /*005c*/ 	.word	0x00000000
        /*0060*/ 	.short	0x0000
        /*0062*/ 	.short	0x0000
        /*0064*/ 	.byte	0x00, 0xf5, 0x21, 0x00


	//----- nvinfo : EIATTR_SPARSE_MMA_MASK
	.align		4
.L_31:
        /*0068*/ 	.byte	0x03, 0x50
        /*006a*/ 	.short	0x0000


	//----- nvinfo : EIATTR_WMMA_USED
	.align		4
        /*006c*/ 	.byte	0x01, 0x2b
	.zero		2


	//----- nvinfo : EIATTR_MAXREG_COUNT
	.align		4
        /*0070*/ 	.byte	0x03, 0x1b
        /*0072*/ 	.short	0x00ff


	//----- nvinfo : EIATTR_MERCURY_ISA_VERSION
	.align		4
        /*0074*/ 	.byte	0x03, 0x5f
        /*0076*/ 	.short	0x0101


	//----- nvinfo : EIATTR_VRC_CTA_INIT_COUNT
	.align		4
        /*0078*/ 	.byte	0x02, 0x4a
	.zero		1
	.zero		1


	//----- nvinfo : EIATTR_EXIT_INSTR_OFFSETS
	.align		4
        /*007c*/ 	.byte	0x04, 0x1c
        /*007e*/ 	.short	(.L_33 - .L_32)


	//   ....[0]....
.L_32:
        /*0080*/ 	.word	0x000000e0


	//   ....[1]....
        /*0084*/ 	.word	0x00000e40


	//----- nvinfo : EIATTR_CBANK_PARAM_SIZE
	.align		4
.L_33:
        /*0088*/ 	.byte	0x03, 0x19
        /*008a*/ 	.short	0x0024


	//----- nvinfo : EIATTR_PARAM_CBANK
	.align		4
        /*008c*/ 	.byte	0x04, 0x0a
        /*008e*/ 	.short	(.L_35 - .L_34)
	.align		4
.L_34:
        /*0090*/ 	.word	index@(.nv.constant0._Z29matmul_tensorcore_bf16_kernelPK13__nv_bfloat16S1_Pfiii)
        /*0094*/ 	.short	0x0380
        /*0096*/ 	.short	0x0024


	//----- nvinfo : EIATTR_SW_WAR
	.align		4
.L_35:
        /*0098*/ 	.byte	0x04, 0x36
        /*009a*/ 	.short	(.L_37 - .L_36)
.L_36:
        /*009c*/ 	.word	0x00000008
.L_37:


//--------------------- .nv.info._Z29matmul_tensorcore_fp16_kernelPK6__halfS1_Pfiii --------------------------
	.section	.nv.info._Z29matmul_tensorcore_fp16_kernelPK6__halfS1_Pfiii,"",@"SHT_CUDA_INFO"
	.sectionflags	@""
	.align	4


	//----- nvinfo : EIATTR_CUDA_API_VERSION
	.align		4
        /*0000*/ 	.byte	0x04, 0x37
        /*0002*/ 	.short	(.L_39 - .L_38)
.L_38:
        /*0004*/ 	.word	0x00000082


	//----- nvinfo : EIATTR_KPARAM_INFO
	.align		4
.L_39:
        /*0008*/ 	.byte	0x04, 0x17
        /*000a*/ 	.short	(.L_41 - .L_40)
.L_40:
        /*000c*/ 	.word	0x00000000
        /*0010*/ 	.short	0x0005
        /*0012*/ 	.short	0x0020
        /*0014*/ 	.byte	0x00, 0xf0, 0x11, 0x00


	//----- nvinfo : EIATTR_KPARAM_INFO
	.align		4
.L_41:
        /*0018*/ 	.byte	0x04, 0x17
        /*001a*/ 	.short	(.L_43 - .L_42)
.L_42:
        /*001c*/ 	.word	0x00000000
        /*0020*/ 	.short	0x0004
        /*0022*/ 	.short	0x001c
        /*0024*/ 	.byte	0x00, 0xf0, 0x11, 0x00


	//----- nvinfo : EIATTR_KPARAM_INFO
	.align		4
.L_43:
        /*0028*/ 	.byte	0x04, 0x17
        /*002a*/ 	.short	(.L_45 - .L_44)
.L_44:
        /*002c*/ 	.word	0x00000000
        /*0030*/ 	.short	0x0003
        /*0032*/ 	.short	0x0018
        /*0034*/ 	.byte	0x00, 0xf0, 0x11, 0x00


	//----- nvinfo : EIATTR_KPARAM_INFO
	.align		4
.L_45:
        /*0038*/ 	.byte	0x04, 0x17
        /*003a*/ 	.short	(.L_47 - .L_46)
.L_46:
        /*003c*/ 	.word	0x00000000
        /*0040*/ 	.short	0x0002
        /*0042*/ 	.short	0x0010
        /*0044*/ 	.byte	0x00, 0xf5, 0x21, 0x00


	//----- nvinfo : EIATTR_KPARAM_INFO
	.align		4
.L_47:
        /*0048*/ 	.byte	0x04, 0x17
        /*004a*/ 	.short	(.L_49 - .L_48)
.L_48:
        /*004c*/ 	.word	0x00000000
        /*0050*/ 	.short	0x0001
        /*0052*/ 	.short	0x0008
        /*0054*/ 	.byte	0x00, 0xf5, 0x21, 0x00


	//----- nvinfo : EIATTR_KPARAM_INFO
	.align		4
.L_49:
        /*0058*/ 	.byte	0x04, 0x17
        /*005a*/ 	.short	(.L_51 - .L_50)
.L_50:
        /*005c*/ 	.word	0x00000000
        /*0060*/ 	.short	0x0000
        /*0062*/ 	.short	0x0000
        /*0064*/ 	.byte	0x00, 0xf5, 0x21, 0x00


	//----- nvinfo : EIATTR_SPARSE_MMA_MASK
	.align		4
.L_51:
        /*0068*/ 	.byte	0x03, 0x50
        /*006a*/ 	.short	0x0000


	//----- nvinfo : EIATTR_WMMA_USED
	.align		4
        /*006c*/ 	.byte	0x01, 0x2b
	.zero		2


	//----- nvinfo : EIATTR_MAXREG_COUNT
	.align		4
        /*0070*/ 	.byte	0x03, 0x1b
        /*0072*/ 	.short	0x00ff


	//----- nvinfo : EIATTR_MERCURY_ISA_VERSION
	.align		4
        /*0074*/ 	.byte	0x03, 0x5f
        /*0076*/ 	.short	0x0101


	//----- nvinfo : EIATTR_VRC_CTA_INIT_COUNT
	.align		4
        /*0078*/ 	.byte	0x02, 0x4a
	.zero		1
	.zero		1


	//----- nvinfo : EIATTR_EXIT_INSTR_OFFSETS
	.align		4
        /*007c*/ 	.byte	0x04, 0x1c
        /*007e*/ 	.short	(.L_53 - .L_52)


	//   ....[0]....
.L_52:
        /*0080*/ 	.word	0x000000e0


	//   ....[1]....
        /*0084*/ 	.word	0x00000e40


	//----- nvinfo : EIATTR_CBANK_PARAM_SIZE
	.align		4
.L_53:
        /*0088*/ 	.byte	0x03, 0x19
        /*008a*/ 	.short	0x0024


	//----- nvinfo : EIATTR_PARAM_CBANK
	.align		4
        /*008c*/ 	.byte	0x04, 0x0a
        /*008e*/ 	.short	(.L_55 - .L_54)
	.align		4
.L_54:
        /*0090*/ 	.word	index@(.nv.constant0._Z29matmul_tensorcore_fp16_kernelPK6__halfS1_Pfiii)
        /*0094*/ 	.short	0x0380
        /*0096*/ 	.short	0x0024


	//----- nvinfo : EIATTR_SW_WAR
	.align		4
.L_55:
        /*0098*/ 	.byte	0x04, 0x36
        /*009a*/ 	.short	(.L_57 - .L_56)
.L_56:
        /*009c*/ 	.word	0x00000008
.L_57:


//--------------------- .nv.info._Z23matmul_sharedmem_kernelPKfS0_Pfiii --------------------------
	.section	.nv.info._Z23matmul_sharedmem_kernelPKfS0_Pfiii,"",@"SHT_CUDA_INFO"
	.sectionflags	@""
	.align	4


	//----- nvinfo : EIATTR_CUDA_API_VERSION
	.align		4
        /*0000*/ 	.byte	0x04, 0x37
        /*0002*/ 	.short	(.L_59 - .L_58)
.L_58:
        /*0004*/ 	.word	0x00000082


	//----- nvinfo : EIATTR_KPARAM_INFO
	.align		4
.L_59:
        /*0008*/ 	.byte	0x04, 0x17
        /*000a*/ 	.short	(.L_61 - .L_60)
.L_60:
        /*000c*/ 	.word	0x00000000
        /*0010*/ 	.short	0x0005
        /*0012*/ 	.short	0x0020
        /*0014*/ 	.byte	0x00, 0xf0, 0x11, 0x00


	//----- nvinfo : EIATTR_KPARAM_INFO
	.align		4
.L_61:
        /*0018*/ 	.byte	0x04, 0x17
        /*001a*/ 	.short	(.L_63 - .L_62)
.L_62:
        /*001c*/ 	.word	0x00000000
        /*0020*/ 	.short	0x0004
        /*0022*/ 	.short	0x001c
        /*0024*/ 	.byte	0x00, 0xf0, 0x11, 0x00


	//----- nvinfo : EIATTR_KPARAM_INFO
	.align		4
.L_63:
        /*0028*/ 	.byte	0x04, 0x17
        /*002a*/ 	.short	(.L_65 - .L_64)
.L_64:
        /*002c*/ 	.word	0x00000000
        /*0030*/ 	.short	0x0003
        /*0032*/ 	.short	0x0018
        /*0034*/ 	.byte	0x00, 0xf0, 0x11, 0x00


	//----- nvinfo : EIATTR_KPARAM_INFO
	.align		4
.L_65:
        /*0038*/ 	.byte	0x04, 0x17
        /*003a*/ 	.short	(.L_67 - .L_66)
.L_66:
        /*003c*/ 	.word	0x00000000
        /*0040*/ 	.short	0x0002
        /*0042*/ 	.short	0x0010
        /*0044*/ 	.byte	0x00, 0xf5, 0x21, 0x00


	//----- nvinfo : EIATTR_KPARAM_INFO
	.align		4
.L_67:
        /*0048*/ 	.byte	0x04, 0x17
        /*004a*/ 	.short	(.L_69 - .L_68)
.L_68:
        /*004c*/ 	.word	0x00000000
        /*0050*/ 	.short	0x0001
        /*0052*/ 	.short	0x0008
        /*0054*/ 	.byte	0x00, 0xf5, 0x21, 0x00


	//----- nvinfo : EIATTR_KPARAM_INFO
	.align		4
.L_69:
        /*0058*/ 	.byte	0x04, 0x17
        /*005a*/ 	.short	(.L_71 - .L_70)
.L_70:
        /*005c*/ 	.word	0x00000000
        /*0060*/ 	.short	0x0000
        /*0062*/ 	.short	0x0000
        /*0064*/ 	.byte	0x00, 0xf5, 0x21, 0x00


	//----- nvinfo : EIATTR_SPARSE_MMA_MASK
	.align		4
.L_71:
        /*0068*/ 	.byte	0x03, 0x50
        /*006a*/ 	.short	0x0000


	//----- nvinfo : EIATTR_MAXREG_COUNT
	.align		4
        /*006c*/ 	.byte	0x03, 0x1b
        /*006e*/ 	.short	0x00ff


	//----- nvinfo : EIATTR_NUM_BARRIERS
	.align		4
        /*0070*/ 	.byte	0x02, 0x4c
        /*0072*/ 	.byte	0x01
	.zero		1


	//----- nvinfo : EIATTR_MERCURY_ISA_VERSION
	.align		4
        /*0074*/ 	.byte	0x03, 0x5f
        /*0076*/ 	.short	0x0101


	//----- nvinfo : EIATTR_VRC_CTA_INIT_COUNT
	.align		4
        /*0078*/ 	.byte	0x02, 0x4a
	.zero		1
	.zero		1


	//----- nvinfo : EIATTR_EXIT_INSTR_OFFSETS
	.align		4
        /*007c*/ 	.byte	0x04, 0x1c
        /*007e*/ 	.short	(.L_73 - .L_72)


	//   ....[0]....
.L_72:
        /*0080*/ 	.word	0x000005e0


	//   ....[1]....
        /*0084*/ 	.word	0x00000630


	//----- nvinfo : EIATTR_CBANK_PARAM_SIZE
	.align		4
.L_73:
        /*0088*/ 	.byte	0x03, 0x19
        /*008a*/ 	.short	0x0024


	//----- nvinfo : EIATTR_PARAM_CBANK
	.align		4
        /*008c*/ 	.byte	0x04, 0x0a
        /*008e*/ 	.short	(.L_75 - .L_74)
	.align		4
.L_74:
        /*0090*/ 	.word	index@(.nv.constant0._Z23matmul_sharedmem_kernelPKfS0_Pfiii)
        /*0094*/ 	.short	0x0380
        /*0096*/ 	.short	0x0024


	//----- nvinfo : EIATTR_SW_WAR
	.align		4
.L_75:
        /*0098*/ 	.byte	0x04, 0x36
        /*009a*/ 	.short	(.L_77 - .L_76)
.L_76:
        /*009c*/ 	.word	0x00000008
.L_77:


//--------------------- .nv.callgraph             --------------------------
	.section	.nv.callgraph,"",@"SHT_CUDA_CALLGRAPH"
	.align	4
	.sectionentsize	8
	.align		4
        /*0000*/ 	.word	0x00000000
	.align		4
        /*0004*/ 	.word	0xffffffff
	.align		4
        /*0008*/ 	.word	0x00000000
	.align		4
        /*000c*/ 	.word	0xfffffffe
	.align		4
        /*0010*/ 	.word	0x00000000
	.align		4
        /*0014*/ 	.word	0xfffffffd
	.align		4
        /*0018*/ 	.word	0x00000000
	.align		4
        /*001c*/ 	.word	0xfffffffc


//--------------------- .text._Z29matmul_tensorcore_bf16_kernelPK13__nv_bfloat16S1_Pfiii --------------------------
	.section	.text._Z29matmul_tensorcore_bf16_kernelPK13__nv_bfloat16S1_Pfiii,"ax",@progbits
	.align	128
        .global         _Z29matmul_tensorcore_bf16_kernelPK13__nv_bfloat16S1_Pfiii
        .type           _Z29matmul_tensorcore_bf16_kernelPK13__nv_bfloat16S1_Pfiii,@function
        .size           _Z29matmul_tensorcore_bf16_kernelPK13__nv_bfloat16S1_Pfiii,(.L_x_13 - _Z29matmul_tensorcore_bf16_kernelPK13__nv_bfloat16S1_Pfiii)
        .other          _Z29matmul_tensorcore_bf16_kernelPK13__nv_bfloat16S1_Pfiii,@"STO_CUDA_ENTRY STV_DEFAULT"
_Z29matmul_tensorcore_bf16_kernelPK13__nv_bfloat16S1_Pfiii:
.text._Z29matmul_tensorcore_bf16_kernelPK13__nv_bfloat16S1_Pfiii:
[----:B------:R-:W-:Y:S01]  /*0000*/  LDC R1, c[0x0][0x37c] ;  /* 0x0000df00ff017b82 */ /* 0x000fe20000000800 */
[----:B------:R-:W0:Y:S07]  /*0010*/  S2R R0, SR_TID.X ;  /* 0x0000000000007919 */ /* 0x000e2e0000002100 */
[----:B------:R-:W1:Y:S01]  /*0020*/  LDC R24, c[0x0][0x364] ;  /* 0x0000d900ff187b82 */ /* 0x000e620000000800 */
[----:B------:R-:W2:Y:S01]  /*0030*/  LDCU.64 UR10, c[0x0][0x398] ;  /* 0x00007300ff0a77ac */ /* 0x000ea20008000a00 */
[----:B------:R-:W1:Y:S06]  /*0040*/  S2R R3, SR_TID.Y ;  /* 0x0000000000037919 */ /* 0x000e6c0000002200 */
[----:B------:R-:W0:Y:S08]  /*0050*/  S2UR UR5, SR_CTAID.X ;  /* 0x00000000000579c3 */ /* 0x000e300000002500 */
[----:B------:R-:W0:Y:S08]  /*0060*/  LDC R21, c[0x0][0x360] ;  /* 0x0000d800ff157b82 */ /* 0x000e300000000800 */
[----:B------:R-:W1:Y:S01]  /*0070*/  S2UR UR4, SR_CTAID.Y ;  /* 0x00000000000479c3 */ /* 0x000e620000002600 */
[----:B0-----:R-:W-:-:S04]  /*0080*/  IMAD R21, R21, UR5, R0 ;  /* 0x0000000515157c24 */ /* 0x001fc8000f8e0200 */
[----:B------:R-:W-:Y:S02]  /*0090*/  IMAD.SHL.U32 R21, R21, 0x10, RZ ;  /* 0x0000001015157824 */ /* 0x000fe400078e00ff */
[----:B-1----:R-:W-:-:S03]  /*00a0*/  IMAD R24, R24, UR4, R3 ;  /* 0x0000000418187c24 */ /* 0x002fc6000f8e0203 */
[----:B--2---:R-:W-:Y:S01]  /*00b0*/  ISETP.GE.AND P0, PT, R21, UR11, PT ;  /* 0x0000000b15007c0c */ /* 0x004fe2000bf06270 */
[----:B------:R-:W-:-:S05]  /*00c0*/  IMAD.SHL.U32 R24, R24, 0x10, RZ ;  /* 0x0000001018187824 */ /* 0x000fca00078e00ff */
[----:B------:R-:W-:-:S13]  /*00d0*/  ISETP.GE.OR P0, PT, R24, UR10, P0 ;  /* 0x0000000a18007c0c */ /* 0x000fda0008706670 */
[----:B------:R-:W-:Y:S05]  /*00e0*/  @P0 EXIT ;  /* 0x000000000000094d */ /* 0x000fea0003800000 */
[----:B------:R-:W0:Y:S01]  /*00f0*/  LDCU UR14, c[0x0][0x3a0] ;  /* 0x00007400ff0e77ac */ /* 0x000e220008000800 */
[----:B------:R-:W-:Y:S02]  /*0100*/  CS2R R14, SRZ ;  /* 0x00000000000e7805 */ /* 0x000fe4000001ff00 */
[----:B------:R-:W-:Y:S02]  /*0110*/  CS2R R12, SRZ ;  /* 0x00000000000c7805 */ /* 0x000fe4000001ff00 */
[----:B------:R-:W-:Y:S02]  /*0120*/  CS2R R10, SRZ ;  /* 0x00000000000a7805 */ /* 0x000fe4000001ff00 */
[----:B------:R-:W-:Y:S01]  /*0130*/  CS2R R8, SRZ ;  /* 0x0000000000087805 */ /* 0x000fe2000001ff00 */
[----:B------:R-:W1:Y:S01]  /*0140*/  LDCU.64 UR12, c[0x0][0x358] ;  /* 0x00006b00ff0c77ac */ /* 0x000e620008000a00 */
[----:B0-----:R-:W-:-:S09]  /*0150*/  UISETP.GT.AND UP0, UPT, UR14, URZ, UPT ;  /* 0x000000ff0e00728c */ /* 0x001fd2000bf04270 */
[----:B-1----:R-:W-:Y:S05]  /*0160*/  BRA.U !UP0, `(.L_x_0) ;  /* 0x0000000908e07547 */ /* 0x002fea000b800000 */
[----:B------:R-:W-:Y:S02]  /*0170*/  UISETP.GE.U32.AND UP1, UPT, UR14, 0x31, UPT ;  /* 0x000000310e00788c */ /* 0x000fe4000bf26070 */
[----:B------:R-:W-:Y:S01]  /*0180*/  IMAD R20, R24, UR14, RZ ;  /* 0x0000000e18147c24 */ /* 0x000fe2000f8e02ff */
[----:B------:R-:W-:Y:S01]  /*0190*/  UIADD3 UR4, UPT, UPT, UR14, -0x1, URZ ;  /* 0xffffffff0e047890 */ /* 0x000fe2000fffe0ff */
[----:B------:R-:W-:Y:S01]  /*01a0*/  CS2R R14, SRZ ;  /* 0x00000000000e7805 */ /* 0x000fe2000001ff00 */
[----:B------:R-:W-:Y:S01]  /*01b0*/  UIADD3 UR5, UPT, UPT, UR14, -0x1, URZ ;  /* 0xffffffff0e057890 */ /* 0x000fe2000fffe0ff */
[----:B------:R-:W-:Y:S01]  /*01c0*/  CS2R R12, SRZ ;  /* 0x00000000000c7805 */ /* 0x000fe2000001ff00 */
[----:B------:R-:W-:Y:S01]  /*01d0*/  ULEA.HI UR6, UR4, 0x1, URZ, 0x1c ;  /* 0x0000000104067891 */ /* 0x000fe2000f8fe0ff */
[----:B------:R-:W-:Y:S02]  /*01e0*/  CS2R R10, SRZ ;  /* 0x00000000000a7805 */ /* 0x000fe4000001ff00 */
[----:B------:R-:W-:Y:S01]  /*01f0*/  CS2R R8, SRZ ;  /* 0x0000000000087805 */ /* 0x000fe2000001ff00 */
[----:B------:R-:W-:Y:S01]  /*0200*/  UMOV UR4, URZ ;  /* 0x000000ff00047c82 */ /* 0x000fe20008000000 */
[----:B------:R-:W-:-:S02]  /*0210*/  ULOP3.LUT UR7, UR6, 0x3, URZ, 0xc0, !UPT ;  /* 0x0000000306077892 */ /* 0x000fc4000f8ec0ff */
[----:B------:R-:W-:Y:S02]  /*0220*/  ULEA.HI UR5, UR5, 0x1, URZ, 0x1c ;  /* 0x0000000105057891 */ /* 0x000fe4000f8fe0ff */
[----:B------:R-:W-:Y:S01]  /*0230*/  UISETP.NE.AND UP0, UPT, UR7, URZ, UPT ;  /* 0x000000ff0700728c */ /* 0x000fe2000bf05270 */
[----:B------:R-:W-:Y:S10]  /*0240*/  BRA.U !UP1, `(.L_x_1) ;  /* 0x0000000509ec7547 */ /* 0x000ff4000b800000 */
[----:B------:R-:W0:Y:S01]  /*0250*/  S2R R17, SR_LANEID ;  /* 0x0000000000117919 */ /* 0x000e220000000000 */
[----:B------:R-:W1:Y:S01]  /*0260*/  LDC.64 R28, c[0x0][0x380] ;  /* 0x0000e000ff1c7b82 */ /* 0x000e620000000a00 */
[----:B------:R-:W-:Y:S01]  /*0270*/  USHF.R.U32.HI UR4, URZ, 0x1, UR14 ;  /* 0x00000001ff047899 */ /* 0x000fe2000801160e */
[----:B------:R-:W-:Y:S01]  /*0280*/  IMAD.MOV.U32 R3, RZ, RZ, RZ ;  /* 0x000000ffff037224 */ /* 0x000fe200078e00ff */
[----:B------:R-:W-:Y:S01]  /*0290*/  USHF.R.U32.HI UR6, URZ, 0x1, UR11 ;  /* 0x00000001ff067899 */ /* 0x000fe2000801160b */
[----:B------:R-:W-:Y:S01]  /*02a0*/  IMAD.MOV.U32 R15, RZ, RZ, RZ ;  /* 0x000000ffff0f7224 */ /* 0x000fe200078e00ff */
[----:B------:R-:W-:Y:S02]  /*02b0*/  ULOP3.LUT UR5, UR5, 0x1ffffffc, URZ, 0xc0, !UPT ;  /* 0x1ffffffc05057892 */ /* 0x000fe4000f8ec0ff */
[----:B------:R-:W-:Y:S02]  /*02c0*/  UIMAD UR8, UR11, 0x30, URZ ;  /* 0x000000300b0878a4 */ /* 0x000fe4000f8e02ff */
[----:B------:R-:W-:Y:S01]  /*02d0*/  USHF.L.U32 UR9, UR11, 0x5, URZ ;  /* 0x000000050b097899 */ /* 0x000fe200080006ff */
[----:B------:R-:W2:Y:S01]  /*02e0*/  LDCU.64 UR16, c[0x0][0x388] ;  /* 0x00007100ff1077ac */ /* 0x000ea20008000a00 */
[----:B------:R-:W-:Y:S01]  /*02f0*/  USHF.L.U32 UR10, UR11, 0x4, URZ ;  /* 0x000000040b0a7899 */ /* 0x000fe200080006ff */
[----:B-1----:R-:W-:Y:S01]  /*0300*/  IMAD.WIDE.U32 R6, R20, 0x2, R28 ;  /* 0x0000000214067825 */ /* 0x002fe200078e001c */
[----:B0-----:R-:W-:-:S02]  /*0310*/  LOP3.LUT R2, R17, 0x3, RZ, 0xc0, !PT ;  /* 0x0000000311027812 */ /* 0x001fc400078ec0ff */
[----:B------:R-:W-:-:S05]  /*0320*/  SHF.R.U32.HI R17, RZ, 0x2, R17 ;  /* 0x00000002ff117819 */ /* 0x000fca0000011611 */
[----:B------:R-:W-:Y:S01]  /*0330*/  IMAD.WIDE.U32 R4, R17, UR4, R2 ;  /* 0x0000000411047c25 */ /* 0x000fe2000f8e0002 */
[----:B------:R-:W-:-:S03]  /*0340*/  UMOV UR4, URZ ;  /* 0x000000ff00047c82 */ /* 0x000fc60008000000 */
[----:B------:R-:W-:Y:S01]  /*0350*/  IMAD.WIDE.U32 R16, R17, UR6, R2 ;  /* 0x0000000611107c25 */ /* 0x000fe2000f8e0002 */
[----:B------:R-:W-:Y:S01]  /*0360*/  IADD3 R2, P0, PT, R6, 0x40, RZ ;  /* 0x0000004006027810 */ /* 0x000fe20007f1e0ff */
[----:B------:R-:W-:Y:S01]  /*0370*/  UIADD3 UR6, UPT, UPT, -UR5, URZ, URZ ;  /* 0x000000ff05067290 */ /* 0x000fe2000fffe1ff */
[C---:B------:R-:W-:Y:S01]  /*0380*/  SHF.L.U64.HI R3, R4.reuse, 0x2, R5 ;  /* 0x0000000204037819 */ /* 0x040fe20000010205 */
[----:B------:R-:W-:Y:S01]  /*0390*/  IMAD.SHL.U32 R5, R4, 0x4, RZ ;  /* 0x0000000404057824 */ /* 0x000fe200078e00ff */
[C---:B------:R-:W-:Y:S01]  /*03a0*/  SHF.L.U64.HI R4, R16.reuse, 0x2, R17 ;  /* 0x0000000210047819 */ /* 0x040fe20000010211 */
[----:B------:R-:W-:Y:S01]  /*03b0*/  IMAD.X R0, RZ, RZ, R7, P0 ;  /* 0x000000ffff007224 */ /* 0x000fe200000e0607 */
[----:B------:R-:W-:Y:S01]  /*03c0*/  SHF.R.S32.HI R7, RZ, 0x1f, R21 ;  /* 0x0000001fff077819 */ /* 0x000fe20000011415 */
[----:B------:R-:W-:Y:S01]  /*03d0*/  IMAD.SHL.U32 R6, R16, 0x4, RZ ;  /* 0x0000000410067824 */ /* 0x000fe200078e00ff */
[----:B--2---:R-:W-:-:S06]  /*03e0*/  UMOV UR5, URZ ;  /* 0x000000ff00057c82 */ /* 0x004fcc0008000000 */
.L_x_2:
[----:B------:R-:W-:Y:S01]  /*03f0*/  IMAD.WIDE.U32 R16, R20, 0x2, R28 ;  /* 0x0000000214107825 */ /* 0x000fe200078e001c */
[----:B------:R-:W-:-:S03]  /*0400*/  IADD3 R18, P1, PT, R21, UR5, RZ ;  /* 0x0000000515127c10 */ /* 0x000fc6000ff3e0ff */
[----:B------:R-:W-:Y:S01]  /*0410*/  IMAD.U32 R22, RZ, RZ, UR5 ;  /* 0x00000005ff167e24 */ /* 0x000fe2000f8e00ff */
[----:B------:R-:W-:Y:S01]  /*0420*/  IADD3 R36, P0, PT, R16, R5, RZ ;  /* 0x0000000510247210 */ /* 0x000fe20007f1e0ff */
[----:B------:R-:W-:-:S03]  /*0430*/  IMAD.U32 R31, RZ, RZ, UR14 ;  /* 0x0000000eff1f7e24 */ /* 0x000fc6000f8e00ff */
[----:B------:R-:W-:Y:S01]  /*0440*/  LEA.HI.X.SX32 R19, R22, R7, 0x1, P1 ;  /* 0x0000000716137211 */ /* 0x000fe200008f0eff */
[----:B------:R-:W-:Y:S01]  /*0450*/  IMAD.X R37, R17, 0x1, R3, P0 ;  /* 0x0000000111257824 */ /* 0x000fe200000e0603 */
[----:B------:R-:W-:Y:S01]  /*0460*/  LEA R35, P1, R18, UR16, 0x1 ;  /* 0x0000001012237c11 */ /* 0x000fe2000f8208ff */
[----:B------:R-:W-:-:S03]  /*0470*/  IMAD.WIDE.U32 R30, R31, 0x10, R36 ;  /* 0x000000101f1e7825 */ /* 0x000fc600078e0024 */
[----:B------:R-:W-:Y:S01]  /*0480*/  LEA.HI.X R17, R18, UR17, R19, 0x1, P1 ;  /* 0x0000001112117c11 */ /* 0x000fe200088f0c13 */
[----:B------:R-:W2:Y:S01]  /*0490*/  LD.E R16, desc[UR12][R36.64] ;  /* 0x0000000c24107980 */ /* 0x000ea2000c101900 */
[----:B------:R-:W-:-:S03]  /*04a0*/  IADD3 R34, P0, PT, R6, R35, RZ ;  /* 0x0000002306227210 */ /* 0x000fc60007f1e0ff */
[----:B------:R0:W2:Y:S02]  /*04b0*/  LD.E R18, desc[UR12][R36.64+0x10] ;  /* 0x0000100c24127980 */ /* 0x0000a4000c101900 */
[----:B------:R-:W-:Y:S02]  /*04c0*/  IMAD.X R35, R4, 0x1, R17, P0 ;  /* 0x0000000104237824 */ /* 0x000fe400000e0611 */
[----:B------:R-:W2:Y:S04]  /*04d0*/  LD.E R17, desc[UR12][R30.64] ;  /* 0x0000000c1e117980 */ /* 0x000ea8000c101900 */
[----:B------:R1:W2:Y:S04]  /*04e0*/  LD.E R19, desc[UR12][R30.64+0x10] ;  /* 0x0000100c1e137980 */ /* 0x0002a8000c101900 */
[----:B------:R-:W2:Y:S04]  /*04f0*/  LD.E R26, desc[UR12][R34.64] ;  /* 0x0000000c221a7980 */ /* 0x000ea8000c101900 */
[----:B------:R-:W2:Y:S01]  /*0500*/  LD.E R27, desc[UR12][R34.64+0x10] ;  /* 0x0000100c221b7980 */ /* 0x000ea2000c101900 */
[----:B------:R-:W-:-:S04]  /*0510*/  IMAD.U32 R33, RZ, RZ, UR11 ;  /* 0x0000000bff217e24 */ /* 0x000fc8000f8e00ff */
[----:B------:R-:W-:-:S05]  /*0520*/  IMAD.WIDE.U32 R32, R33, 0x10, R34 ;  /* 0x0000001021207825 */ /* 0x000fca00078e0022 */
[----:B------:R-:W3:Y:S04]  /*0530*/  LD.E R22, desc[UR12][R32.64] ;  /* 0x0000000c20167980 */ /* 0x000ee8000c101900 */
[----:B------:R4:W3:Y:S01]  /*0540*/  LD.E R23, desc[UR12][R32.64+0x10] ;  /* 0x0000100c20177980 */ /* 0x0008e2000c101900 */
[----:B0-----:R-:W-:Y:S01]  /*0550*/  IMAD.U32 R36, RZ, RZ, UR10 ;  /* 0x0000000aff247e24 */ /* 0x001fe2000f8e00ff */
[----:B------:R-:W-:Y:S02]  /*0560*/  IADD3 R25, P0, PT, R21, UR10, RZ ;  /* 0x0000000a15197c10 */ /* 0x000fe4000ff1e0ff */
[----:B-1----:R-:W-:Y:S01]  /*0570*/  IADD3 R30, P1, PT, R2, R5, RZ ;  /* 0x00000005021e7210 */ /* 0x002fe20007f3e0ff */
[----:B------:R-:W-:-:S04]  /*0580*/  IMAD.U32 R37, RZ, RZ, UR14 ;  /* 0x0000000eff257e24 */ /* 0x000fc8000f8e00ff */
[----:B------:R-:W-:Y:S02]  /*0590*/  IMAD.X R31, R0, 0x1, R3, P1 ;  /* 0x00000001001f7824 */ /* 0x000fe400008e0603 */
[----:B----4-:R-:W-:-:S04]  /*05a0*/  IMAD.WIDE.U32 R32, R37, 0x10, R30 ;  /* 0x0000001025207825 */ /* 0x010fc800078e001e */
[----:B------:R-:W-:Y:S01]  /*05b0*/  IMAD.U32 R37, RZ, RZ, UR11 ;  /* 0x0000000bff257e24 */ /* 0x000fe2000f8e00ff */
[----:B--2---:R-:W-:Y:S01]  /*05c0*/  HMMA.16816.F32.BF16 R8, R16, R26, R8 ;  /* 0x0000001a1008723c */ /* 0x004fe20000041808 */
[----:B------:R-:W-:Y:S02]  /*05d0*/  LEA.HI.X.SX32 R26, R36, R7, 0x1, P0 ;  /* 0x00000007241a7211 */ /* 0x000fe400000f0eff */
[----:B------:R-:W-:-:S04]  /*05e0*/  LEA R27, P0, R25, UR16, 0x1 ;  /* 0x00000010191b7c11 */ /* 0x000fc8000f8008ff */
[----:B------:R-:W-:Y:S02]  /*05f0*/  LEA.HI.X R25, R25, UR17, R26, 0x1, P0 ;  /* 0x0000001119197c11 */ /* 0x000fe400080f0c1a */
[----:B------:R-:W-:-:S05]  /*0600*/  IADD3 R34, P0, PT, R27, R6, RZ ;  /* 0x000000061b227210 */ /* 0x000fca0007f1e0ff */
[----:B------:R-:W-:Y:S01]  /*0610*/  IMAD.X R35, R25, 0x1, R4, P0 ;  /* 0x0000000119237824 */ /* 0x000fe200000e0604 */
[----:B---3--:R-:W-:Y:S01]  /*0620*/  HMMA.16816.F32.BF16 R12, R16, R22, R12 ;  /* 0x00000016100c723c */ /* 0x008fe2000004180c */
[----:B------:R-:W2:Y:S04]  /*0630*/  LD.E R16, desc[UR12][R30.64+-0x20] ;  /* 0xffffe00c1e107980 */ /* 0x000ea8000c101900 */
[----:B------:R-:W2:Y:S04]  /*0640*/  LD.E R18, desc[UR12][R30.64+-0x10] ;  /* 0xfffff00c1e127980 */ /* 0x000ea8000c101900 */
[----:B------:R-:W2:Y:S04]  /*0650*/  LD.E R17, desc[UR12][R32.64+-0x20] ;  /* 0xffffe00c20117980 */ /* 0x000ea8000c101900 */
[----:B------:R-:W2:Y:S04]  /*0660*/  LD.E R19, desc[UR12][R32.64+-0x10] ;  /* 0xfffff00c20137980 */ /* 0x000ea8000c101900 */
[----:B------:R-:W2:Y:S04]  /*0670*/  LD.E R26, desc[UR12][R34.64] ;  /* 0x0000000c221a7980 */ /* 0x000ea8000c101900 */
[----:B------:R-:W2:Y:S01]  /*0680*/  LD.E R27, desc[UR12][R34.64+0x10] ;  /* 0x0000100c221b7980 */ /* 0x000ea2000c101900 */
[----:B------:R-:W-:-:S05]  /*0690*/  IMAD.WIDE.U32 R36, R37, 0x10, R34 ;  /* 0x0000001025247825 */ /* 0x000fca00078e0022 */
[----:B------:R-:W3:Y:S04]  /*06a0*/  LD.E R22, desc[UR12][R36.64] ;  /* 0x0000000c24167980 */ /* 0x000ee8000c101900 */
[----:B------:R0:W3:Y:S02]  /*06b0*/  LD.E R23, desc[UR12][R36.64+0x10] ;  /* 0x0000100c24177980 */ /* 0x0000e4000c101900 */
[----:B0-----:R-:W-:Y:S01]  /*06c0*/  IMAD.U32 R37, RZ, RZ, UR11 ;  /* 0x0000000bff257e24 */ /* 0x001fe2000f8e00ff */
[----:B--2---:R-:W-:Y:S01]  /*06d0*/  HMMA.16816.F32.BF16 R8, R16, R26, R8 ;  /* 0x0000001a1008723c */ /* 0x004fe20000041808 */
[----:B------:R-:W-:Y:S01]  /*06e0*/  IMAD.U32 R26, RZ, RZ, UR9 ;  /* 0x00000009ff1a7e24 */ /* 0x000fe2000f8e00ff */
[----:B------:R-:W-:-:S04]  /*06f0*/  IADD3 R27, P0, PT, R21, UR9, RZ ;  /* 0x00000009151b7c10 */ /* 0x000fc8000ff1e0ff */
[----:B------:R-:W-:Y:S02]  /*0700*/  LEA.HI.X.SX32 R26, R26, R7, 0x1, P0 ;  /* 0x000000071a1a7211 */ /* 0x000fe400000f0eff */
[----:B------:R-:W-:-:S04]  /*0710*/  LEA R25, P0, R27, UR16, 0x1 ;  /* 0x000000101b197c11 */ /* 0x000fc8000f8008ff */
[----:B------:R-:W-:Y:S02]  /*0720*/  LEA.HI.X R27, R27, UR17, R26, 0x1, P0 ;  /* 0x000000111b1b7c11 */ /* 0x000fe400080f0c1a */
[----:B------:R-:W-:Y:S01]  /*0730*/  IADD3 R34, P0, PT, R25, R6, RZ ;  /* 0x0000000619227210 */ /* 0x000fe20007f1e0ff */
[----:B---3--:R-:W-:Y:S01]  /*0740*/  HMMA.16816.F32.BF16 R12, R16, R22, R12 ;  /* 0x00000016100c723c */ /* 0x008fe2000004180c */
[----:B------:R-:W2:Y:S03]  /*0750*/  LD.E R16, desc[UR12][R30.64] ;  /* 0x0000000c1e107980 */ /* 0x000ea6000c101900 */
[----:B------:R-:W-:Y:S01]  /*0760*/  IMAD.X R35, R27, 0x1, R4, P0 ;  /* 0x000000011b237824 */ /* 0x000fe200000e0604 */
[----:B------:R-:W2:Y:S04]  /*0770*/  LD.E R18, desc[UR12][R30.64+0x10] ;  /* 0x0000100c1e127980 */ /* 0x000ea8000c101900 */
[----:B------:R-:W2:Y:S04]  /*0780*/  LD.E R17, desc[UR12][R32.64] ;  /* 0x0000000c20117980 */ /* 0x000ea8000c101900 */
[----:B------:R-:W2:Y:S04]  /*0790*/  LD.E R19, desc[UR12][R32.64+0x10] ;  /* 0x0000100c20137980 */ /* 0x000ea8000c101900 */
[----:B------:R-:W2:Y:S04]  /*07a0*/  LD.E R26, desc[UR12][R34.64] ;  /* 0x0000000c221a7980 */ /* 0x000ea8000c101900 */
[----:B------:R-:W2:Y:S01]  /*07b0*/  LD.E R27, desc[UR12][R34.64+0x10] ;  /* 0x0000100c221b7980 */ /* 0x000ea2000c101900 */
[----:B------:R-:W-:-:S05]  /*07c0*/  IMAD.WIDE.U32 R36, R37, 0x10, R34 ;  /* 0x0000001025247825 */ /* 0x000fca00078e0022 */
[----:B------:R-:W3:Y:S04]  /*07d0*/  LD.E R22, desc[UR12][R36.64] ;  /* 0x0000000c24167980 */ /* 0x000ee8000c101900 */
[----:B------:R-:W3:Y:S01]  /*07e0*/  LD.E R23, desc[UR12][R36.64+0x10] ;  /* 0x0000100c24177980 */ /* 0x000ee2000c101900 */
[----:B------:R-:W-:Y:S01]  /*07f0*/  IADD3 R25, P0, PT, R21, UR8, RZ ;  /* 0x0000000815197c10 */ /* 0x000fe2000ff1e0ff */
[----:B--2---:R-:W-:Y:S01]  /*0800*/  HMMA.16816.F32.BF16 R8, R16, R26, R8 ;  /* 0x0000001a1008723c */ /* 0x004fe20000041808 */
[----:B------:R-:W-:-:S05]  /*0810*/  IMAD.U32 R26, RZ, RZ, UR8 ;  /* 0x00000008ff1a7e24 */ /* 0x000fca000f8e00ff */
[----:B------:R-:W-:Y:S02]  /*0820*/  LEA.HI.X.SX32 R26, R26, R7, 0x1, P0 ;  /* 0x000000071a1a7211 */ /* 0x000fe400000f0eff */
[----:B------:R-:W-:-:S04]  /*0830*/  LEA R27, P0, R25, UR16, 0x1 ;  /* 0x00000010191b7c11 */ /* 0x000fc8000f8008ff */
[----:B------:R-:W-:Y:S02]  /*0840*/  LEA.HI.X R25, R25, UR17, R26, 0x1, P0 ;  /* 0x0000001119197c11 */ /* 0x000fe400080f0c1a */
[----:B------:R-:W-:Y:S01]  /*0850*/  IADD3 R34, P0, PT, R27, R6, RZ ;  /* 0x000000061b227210 */ /* 0x000fe20007f1e0ff */
[----:B---3--:R-:W-:Y:S01]  /*0860*/  HMMA.16816.F32.BF16 R12, R16, R22, R12 ;  /* 0x00000016100c723c */ /* 0x008fe2000004180c */
[----:B------:R-:W-:Y:S01]  /*0870*/  IMAD.U32 R17, RZ, RZ, UR11 ;  /* 0x0000000bff117e24 */ /* 0x000fe2000f8e00ff */
[----:B------:R-:W2:Y:S02]  /*0880*/  LD.E R16, desc[UR12][R30.64+0x20] ;  /* 0x0000200c1e107980 */ /* 0x000ea4000c101900 */
[----:B------:R-:W-:Y:S02]  /*0890*/  IMAD.X R35, R25, 0x1, R4, P0 ;  /* 0x0000000119237824 */ /* 0x000fe400000e0604 */
[----:B------:R-:W2:Y:S01]  /*08a0*/  LD.E R18, desc[UR12][R30.64+0x30] ;  /* 0x0000300c1e127980 */ /* 0x000ea2000c101900 */
[----:B------:R-:W-:-:S03]  /*08b0*/  IMAD.WIDE.U32 R36, R17, 0x10, R34 ;  /* 0x0000001011247825 */ /* 0x000fc600078e0022 */
[----:B------:R-:W2:Y:S04]  /*08c0*/  LD.E R26, desc[UR12][R34.64] ;  /* 0x0000000c221a7980 */ /* 0x000ea8000c101900 */
[----:B------:R-:W2:Y:S04]  /*08d0*/  LD.E R27, desc[UR12][R34.64+0x10] ;  /* 0x0000100c221b7980 */ /* 0x000ea8000c101900 */
[----:B------:R-:W2:Y:S04]  /*08e0*/  LD.E R17, desc[UR12][R32.64+0x20] ;  /* 0x0000200c20117980 */ /* 0x000ea8000c101900 */
[----:B------:R-:W2:Y:S04]  /*08f0*/  LD.E R19, desc[UR12][R32.64+0x30] ;  /* 0x0000300c20137980 */ /* 0x000ea8000c101900 */
[----:B------:R-:W3:Y:S04]  /*0900*/  LD.E R22, desc[UR12][R36.64] ;  /* 0x0000000c24167980 */ /* 0x000ee8000c101900 */
[----:B------:R-:W3:Y:S01]  /*0910*/  LD.E R23, desc[UR12][R36.64+0x10] ;  /* 0x0000100c24177980 */ /* 0x000ee2000c101900 */
[----:B------:R-:W-:-:S04]  /*0920*/  UIADD3 UR6, UPT, UPT, UR6, 0x4, URZ ;  /* 0x0000000406067890 */ /* 0x000fc8000fffe0ff */
[----:B------:R-:W-:Y:S01]  /*0930*/  UISETP.NE.AND UP1, UPT, UR6, URZ, UPT ;  /* 0x000000ff0600728c */ /* 0x000fe2000bf25270 */
[----:B------:R-:W-:Y:S01]  /*0940*/  IADD3 R2, P0, PT, R2, 0x80, RZ ;  /* 0x0000008002027810 */ /* 0x000fe20007f1e0ff */
[----:B------:R-:W-:Y:S01]  /*0950*/  VIADD R20, R20, 0x40 ;  /* 0x0000004014147836 */ /* 0x000fe20000000000 */
[----:B------:R-:W-:-:S03]  /*0960*/  UIADD3 UR4, UPT, UPT, UR4, 0x40, URZ ;  /* 0x0000004004047890 */ /* 0x000fc6000fffe0ff */
[----:B------:R-:W-:Y:S01]  /*0970*/  IMAD.X R0, RZ, RZ, R0, P0 ;  /* 0x000000ffff007224 */ /* 0x000fe200000e0600 */
[----:B------:R-:W-:Y:S02]  /*0980*/  ULEA UR8, UR11, UR8, 0x6 ;  /* 0x000000080b087291 */ /* 0x000fe4000f8e30ff */
[----:B------:R-:W-:Y:S02]  /*0990*/  ULEA UR9, UR11, UR9, 0x6 ;  /* 0x000000090b097291 */ /* 0x000fe4000f8e30ff */
[----:B------:R-:W-:Y:S02]  /*09a0*/  ULEA UR10, UR11, UR10, 0x6 ;  /* 0x0000000a0b0a7291 */ /* 0x000fe4000f8e30ff */
[----:B------:R-:W-:Y:S01]  /*09b0*/  ULEA UR5, UR11, UR5, 0x6 ;  /* 0x000000050b057291 */ /* 0x000fe2000f8e30ff */
[C---:B--2---:R-:W-:Y:S08]  /*09c0*/  HMMA.16816.F32.BF16 R8, R16.reuse, R26, R8 ;  /* 0x0000001a1008723c */ /* 0x044ff00000041808 */
[----:B---3--:R-:W-:Y:S01]  /*09d0*/  HMMA.16816.F32.BF16 R12, R16, R22, R12 ;  /* 0x00000016100c723c */ /* 0x008fe2000004180c */
[----:B------:R-:W-:-:S04]  /*09e0*/  NOP ;  /* 0x0000000000007918 */ /* 0x000fc80000000000 */
[----:B------:R-:W-:-:S15]  /*09f0*/  BRA.U UP1, `(.L_x_2) ;  /* 0xfffffff9017c7547 */ /* 0x000fde000b83ffff */
.L_x_1:
[----:B------:R-:W-:Y:S05]  /*0a00*/  BRA.U !UP0, `(.L_x_0) ;  /* 0x0000000108b87547 */ /* 0x000fea000b800000 */
[----:B------:R-:W0:Y:S01]  /*0a10*/  S2R R0, SR_LANEID ;  /* 0x0000000000007919 */ /* 0x000e220000000000 */
[----:B------:R-:W-:Y:S01]  /*0a20*/  USHF.R.U32.HI UR5, URZ, 0x1, UR14 ;  /* 0x00000001ff057899 */ /* 0x000fe2000801160e */
[----:B------:R-:W-:Y:S01]  /*0a30*/  IMAD.MOV.U32 R3, RZ, RZ, RZ ;  /* 0x000000ffff037224 */ /* 0x000fe200078e00ff */
[----:B------:R-:W-:Y:S01]  /*0a40*/  USHF.R.U32.HI UR8, URZ, 0x1, UR11 ;  /* 0x00000001ff087899 */ /* 0x000fe2000801160b */
[----:B------:R-:W-:Y:S01]  /*0a50*/  IMAD R25, R24, UR14, RZ ;  /* 0x0000000e18197c24 */ /* 0x000fe2000f8e02ff */
[----:B------:R-:W1:Y:S03]  /*0a60*/  LDCU.64 UR16, c[0x0][0x388] ;  /* 0x00007100ff1077ac */ /* 0x000e660008000a00 */
[----:B------:R-:W-:Y:S01]  /*0a70*/  VIADD R25, R25, UR4 ;  /* 0x0000000419197c36 */ /* 0x000fe20008000000 */
[----:B------:R-:W-:Y:S01]  /*0a80*/  UIMAD UR6, UR4, UR11, URZ ;  /* 0x0000000b040672a4 */ /* 0x000fe2000f8e02ff */
[----:B0-----:R-:W-:-:S02]  /*0a90*/  LOP3.LUT R2, R0, 0x3, RZ, 0xc0, !PT ;  /* 0x0000000300027812 */ /* 0x001fc400078ec0ff */
[----:B------:R-:W-:-:S05]  /*0aa0*/  SHF.R.U32.HI R5, RZ, 0x2, R0 ;  /* 0x00000002ff057819 */ /* 0x000fca0000011600 */
[----:B------:R-:W-:Y:S01]  /*0ab0*/  IMAD.WIDE.U32 R16, R5, UR5, R2 ;  /* 0x0000000505107c25 */ /* 0x000fe2000f8e0002 */
[----:B------:R-:W-:-:S03]  /*0ac0*/  UIADD3 UR5, UPT, UPT, -UR7, URZ, URZ ;  /* 0x000000ff07057290 */ /* 0x000fc6000fffe1ff */
[----:B------:R-:W-:Y:S01]  /*0ad0*/  IMAD.WIDE.U32 R2, R5, UR8, R2 ;  /* 0x0000000805027c25 */ /* 0x000fe2000f8e0002 */
[----:B------:R-:W-:-:S04]  /*0ae0*/  SHF.L.U64.HI R20, R16, 0x2, R17 ;  /* 0x0000000210147819 */ /* 0x000fc80000010211 */
[----:B-1----:R-:W-:-:S07]  /*0af0*/  SHF.L.U64.HI R0, R2, 0x2, R3 ;  /* 0x0000000202007819 */ /* 0x002fce0000010203 */
.L_x_3:
[----:B------:R-:W0:Y:S01]  /*0b00*/  LDC.64 R4, c[0x0][0x380] ;  /* 0x0000e000ff047b82 */ /* 0x000e220000000a00 */
[----:B------:R-:W-:Y:S02]  /*0b10*/  USHF.R.S32.HI UR4, URZ, 0x1f, UR6 ;  /* 0x0000001fff047899 */ /* 0x000fe40008011406 */
[C---:B------:R-:W-:Y:S01]  /*0b20*/  IADD3 R7, P0, PT, R21.reuse, UR6, RZ ;  /* 0x0000000615077c10 */ /* 0x040fe2000ff1e0ff */
[----:B------:R-:W-:Y:S02]  /*0b30*/  IMAD.U32 R23, RZ, RZ, UR11 ;  /* 0x0000000bff177e24 */ /* 0x000fe4000f8e00ff */
[----:B------:R-:W-:Y:S01]  /*0b40*/  IMAD.U32 R31, RZ, RZ, UR14 ;  /* 0x0000000eff1f7e24 */ /* 0x000fe2000f8e00ff */
[----:B------:R-:W-:Y:S02]  /*0b50*/  LEA.HI.X.SX32 R6, R21, UR4, 0x1, P0 ;  /* 0x0000000415067c11 */ /* 0x000fe400080f0eff */
[----:B------:R-:W-:-:S04]  /*0b60*/  LEA R29, P0, R7, UR16, 0x1 ;  /* 0x00000010071d7c11 */ /* 0x000fc8000f8008ff */
[----:B------:R-:W-:Y:S02]  /*0b70*/  LEA.HI.X R7, R7, UR17, R6, 0x1, P0 ;  /* 0x0000001107077c11 */ /* 0x000fe400080f0c06 */
[----:B------:R-:W-:-:S05]  /*0b80*/  LEA R28, P1, R2, R29, 0x2 ;  /* 0x0000001d021c7211 */ /* 0x000fca00078210ff */
[----:B------:R-:W-:Y:S02]  /*0b90*/  IMAD.X R29, R7, 0x1, R0, P1 ;  /* 0x00000001071d7824 */ /* 0x000fe400008e0600 */
[----:B0-----:R-:W-:-:S03]  /*0ba0*/  IMAD.WIDE.U32 R4, R25, 0x2, R4 ;  /* 0x0000000219047825 */ /* 0x001fc600078e0004 */
[----:B------:R-:W2:Y:S01]  /*0bb0*/  LD.E R18, desc[UR12][R28.64] ;  /* 0x0000000c1c127980 */ /* 0x000ea2000c101900 */
[----:B------:R-:W-:Y:S01]  /*0bc0*/  IMAD.WIDE.U32 R22, R23, 0x10, R28 ;  /* 0x0000001017167825 */ /* 0x000fe200078e001c */
[----:B------:R-:W-:Y:S02]  /*0bd0*/  LEA R26, P0, R16, R4, 0x2 ;  /* 0x00000004101a7211 */ /* 0x000fe400078010ff */
[----:B------:R-:W2:Y:S03]  /*0be0*/  LD.E R19, desc[UR12][R28.64+0x10] ;  /* 0x0000100c1c137980 */ /* 0x000ea6000c101900 */
[----:B------:R-:W-:Y:S01]  /*0bf0*/  IMAD.X R27, R5, 0x1, R20, P0 ;  /* 0x00000001051b7824 */ /* 0x000fe200000e0614 */
[----:B------:R-:W3:Y:S01]  /*0c00*/  LD.E R32, desc[UR12][R22.64] ;  /* 0x0000000c16207980 */ /* 0x000ee2000c101900 */
[----:B------:R-:W-:-:S03]  /*0c10*/  IMAD.WIDE.U32 R30, R31, 0x10, R26 ;  /* 0x000000101f1e7825 */ /* 0x000fc600078e001a */
[----:B------:R-:W2:Y:S04]  /*0c20*/  LD.E R4, desc[UR12][R26.64] ;  /* 0x0000000c1a047980 */ /* 0x000ea8000c101900 */
[----:B------:R-:W2:Y:S04]  /*0c30*/  LD.E R6, desc[UR12][R26.64+0x10] ;  /* 0x0000100c1a067980 */ /* 0x000ea8000c101900 */
[----:B------:R-:W2:Y:S04]  /*0c40*/  LD.E R5, desc[UR12][R30.64] ;  /* 0x0000000c1e057980 */ /* 0x000ea8000c101900 */
[----:B------:R-:W2:Y:S04]  /*0c50*/  LD.E R7, desc[UR12][R30.64+0x10] ;  /* 0x0000100c1e077980 */ /* 0x000ea8000c101900 */
[----:B------:R-:W3:Y:S01]  /*0c60*/  LD.E R33, desc[UR12][R22.64+0x10] ;  /* 0x0000100c16217980 */ /* 0x000ee2000c101900 */
[----:B------:R-:W-:-:S04]  /*0c70*/  UIADD3 UR5, UPT, UPT, UR5, 0x1, URZ ;  /* 0x0000000105057890 */ /* 0x000fc8000fffe0ff */
[----:B------:R-:W-:Y:S01]  /*0c80*/  UISETP.NE.AND UP0, UPT, UR5, URZ, UPT ;  /* 0x000000ff0500728c */ /* 0x000fe2000bf05270 */
[----:B------:R-:W-:Y:S01]  /*0c90*/  VIADD R25, R25, 0x10 ;  /* 0x0000001019197836 */ /* 0x000fe20000000000 */
[----:B------:R-:W-:Y:S01]  /*0ca0*/  ULEA UR6, UR11, UR6, 0x4 ;  /* 0x000000060b067291 */ /* 0x000fe2000f8e20ff */
[C---:B--2---:R-:W-:Y:S08]  /*0cb0*/  HMMA.16816.F32.BF16 R8, R4.reuse, R18, R8 ;  /* 0x000000120408723c */ /* 0x044ff00000041808 */
[----:B---3--:R-:W-:Y:S01]  /*0cc0*/  HMMA.16816.F32.BF16 R12, R4, R32, R12 ;  /* 0x00000020040c723c */ /* 0x008fe2000004180c */
[----:B------:R-:W-:-:S04]  /*0cd0*/  NOP ;  /* 0x0000000000007918 */ /* 0x000fc80000000000 */
[----:B------:R-:W-:-:S15]  /*0ce0*/  BRA.U UP0, `(.L_x_3) ;  /* 0xfffffffd00847547 */ /* 0x000fde000b83ffff */
.L_x_0:
[----:B------:R-:W0:Y:S01]  /*0cf0*/  S2R R3, SR_LANEID ;  /* 0x0000000000037919 */ /* 0x000e220000000000 */
[----:B------:R-:W1:Y:S01]  /*0d00*/  LDCU.64 UR4, c[0x0][0x390] ;  /* 0x00007200ff0477ac */ /* 0x000e620008000a00 */
[----:B------:R-:W-:Y:S01]  /*0d10*/  IMAD R24, R24, UR11, RZ ;  /* 0x0000000b18187c24 */ /* 0x000fe2000f8e02ff */
[----:B------:R-:W-:-:S04]  /*0d20*/  USHF.R.U32.HI UR6, URZ, 0x1, UR11 ;  /* 0x00000001ff067899 */ /* 0x000fc8000801160b */
[----:B------:R-:W-:Y:S02]  /*0d30*/  SHF.R.S32.HI R0, RZ, 0x1f, R24 ;  /* 0x0000001fff007819 */ /* 0x000fe40000011418 */
[----:B------:R-:W-:-:S04]  /*0d40*/  IADD3 R24, P0, PT, R21, R24, RZ ;  /* 0x0000001815187210 */ /* 0x000fc80007f1e0ff */
[----:B------:R-:W-:Y:S02]  /*0d50*/  LEA.HI.X.SX32 R21, R21, R0, 0x1, P0 ;  /* 0x0000000015157211 */ /* 0x000fe400000f0eff */
[----:B-1----:R-:W-:Y:S02]  /*0d60*/  LEA R7, P0, R24, UR4, 0x2 ;  /* 0x0000000418077c11 */ /* 0x002fe4000f8010ff */
[----:B0-----:R-:W-:Y:S02]  /*0d70*/  LOP3.LUT R2, R3, 0x3, RZ, 0xc0, !PT ;  /* 0x0000000303027812 */ /* 0x001fe400078ec0ff */
[----:B------:R-:W-:Y:S01]  /*0d80*/  SHF.R.U32.HI R5, RZ, 0x2, R3 ;  /* 0x00000002ff057819 */ /* 0x000fe20000011603 */
[----:B------:R-:W-:-:S04]  /*0d90*/  IMAD.MOV.U32 R3, RZ, RZ, RZ ;  /* 0x000000ffff037224 */ /* 0x000fc800078e00ff */
[----:B------:R-:W-:Y:S01]  /*0da0*/  IMAD.WIDE.U32 R4, R5, UR6, R2 ;  /* 0x0000000605047c25 */ /* 0x000fe2000f8e0002 */
[----:B------:R-:W-:Y:S02]  /*0db0*/  LEA.HI.X R3, R24, UR5, R21, 0x2, P0 ;  /* 0x0000000518037c11 */ /* 0x000fe400080f1415 */
[----:B------:R-:W-:-:S04]  /*0dc0*/  LEA R2, P0, R4, R7, 0x3 ;  /* 0x0000000704027211 */ /* 0x000fc800078018ff */
[----:B------:R-:W-:Y:S01]  /*0dd0*/  LEA.HI.X R3, R4, R3, R5, 0x3, P0 ;  /* 0x0000000304037211 */ /* 0x000fe200000f1c05 */
[----:B------:R-:W-:-:S04]  /*0de0*/  IMAD.U32 R5, RZ, RZ, UR6 ;  /* 0x00000006ff057e24 */ /* 0x000fc8000f8e00ff */
[----:B------:R-:W-:Y:S01]  /*0df0*/  IMAD.WIDE.U32 R4, R5, 0x40, R2 ;  /* 0x0000004005047825 */ /* 0x000fe200078e0002 */
[----:B------:R-:W-:Y:S04]  /*0e00*/  STG.E.64 desc[UR12][R2.64], R8 ;  /* 0x0000000802007986 */ /* 0x000fe8000c101b0c */
[----:B------:R-:W-:Y:S04]  /*0e10*/  STG.E.64 desc[UR12][R4.64], R10 ;  /* 0x0000000a04007986 */ /* 0x000fe8000c101b0c */
[----:B------:R-:W-:Y:S04]  /*0e20*/  STG.E.64 desc[UR12][R2.64+0x20], R12 ;  /* 0x0000200c02007986 */ /* 0x000fe8000c101b0c */
[----:B------:R-:W-:Y:S01]  /*0e30*/  STG.E.64 desc[UR12][R4.64+0x20], R14 ;  /* 0x0000200e04007986 */ /* 0x000fe2000c101b0c */
[----:B------:R-:W-:Y:S05]  /*0e40*/  EXIT ;  /* 0x000000000000794d */ /* 0x000fea0003800000 */
.L_x_4:
[----:B------:R-:W-:-:S00]  /*0e50*/  BRA `(.L_x_4) ;  /* 0xfffffffc00fc7947 */ /* 0x000fc0000383ffff */
[----:B------:R-:W-:-:S00]  /*0e60*/  NOP ;  /* 0x0000000000007918 */ /* 0x000fc00000000000 */
        /* <DEDUP_REMOVED lines=9> */
.L_x_13:


//--------------------- .text._Z29matmul_tensorcore_fp16_kernelPK6__halfS1_Pfiii --------------------------
	.section	.text._Z29matmul_tensorcore_fp16_kernelPK6__halfS1_Pfiii,"ax",@progbits
	.align	128
        .global         _Z29matmul_tensorcore_fp16_kernelPK6__halfS1_Pfiii
        .type           _Z29matmul_tensorcore_fp16_kernelPK6__halfS1_Pfiii,@function
        .size           _Z29matmul_tensorcore_fp16_kernelPK6__halfS1_Pfiii,(.L_x_14 - _Z29matmul_tensorcore_fp16_kernelPK6__halfS1_Pfiii)
        .other          _Z29matmul_tensorcore_fp16_kernelPK6__halfS1_Pfiii,@"STO_CUDA_ENTRY STV_DEFAULT"
_Z29matmul_tensorcore_fp16_kernelPK6__halfS1_Pfiii:
.text._Z29matmul_tensorcore_fp16_kernelPK6__halfS1_Pfiii:
        /* <DEDUP_REMOVED lines=23> */
[----:B------:R-:W-:Y:S01]  /*0170*/  UISETP.GE.U32.AND UP1, UPT, UR14, 0x31, UPT ;  /* 0x000000310e00788c */ /* 0x000fe2000bf26070 */
[----:B------:R-:W-:Y:S01]  /*0180*/  CS2R R14, SRZ ;  /* 0x00000000000e7805 */ /* 0x000fe2000001ff00 */
[----:B------:R-:W-:Y:S01]  /*0190*/  UIADD3 UR4, UPT, UPT, UR14, -0x1, URZ ;  /* 0xffffffff0e047890 */ /* 0x000fe2000fffe0ff */
[----:B------:R-:W-:Y:S01]  /*01a0*/  CS2R R12, SRZ ;  /* 0x00000000000c7805 */ /* 0x000fe2000001ff00 */
[----:B------:R-:W-:Y:S01]  /*01b0*/  UIADD3 UR5, UPT, UPT, UR14, -0x1, URZ ;  /* 0xffffffff0e057890 */ /* 0x000fe2000fffe0ff */
[----:B------:R-:W-:Y:S01]  /*01c0*/  CS2R R10, SRZ ;  /* 0x00000000000a7805 */ /* 0x000fe2000001ff00 */
[----:B------:R-:W-:Y:S01]  /*01d0*/  ULEA.HI UR6, UR4, 0x1, URZ, 0x1c ;  /* 0x0000000104067891 */ /* 0x000fe2000f8fe0ff */
[----:B------:R-:W-:Y:S01]  /*01e0*/  CS2R R8, SRZ ;  /* 0x0000000000087805 */ /* 0x000fe2000001ff00 */
[----:B------:R-:W-:Y:S02]  /*01f0*/  ULEA.HI UR5, UR5, 0x1, URZ, 0x1c ;  /* 0x0000000105057891 */ /* 0x000fe4000f8fe0ff */
[----:B------:R-:W-:Y:S01]  /*0200*/  ULOP3.LUT UR7, UR6, 0x3, URZ, 0xc0, !UPT ;  /* 0x0000000306077892 */ /* 0x000fe2000f8ec0ff */
[----:B------:R-:W-:-:S03]  /*0210*/  UMOV UR4, URZ ;  /* 0x000000ff00047c82 */ /* 0x000fc60008000000 */
[----:B------:R-:W-:Y:S01]  /*0220*/  UISETP.NE.AND UP0, UPT, UR7, URZ, UPT ;  /* 0x000000ff0700728c */ /* 0x000fe2000bf05270 */
[----:B------:R-:W-:Y:S10]  /*0230*/  BRA.U !UP1, `(.L_x_6) ;  /* 0x0000000509f07547 */ /* 0x000ff4000b800000 */
[----:B------:R-:W0:Y:S01]  /*0240*/  S2R R17, SR_LANEID ;  /* 0x0000000000117919 */ /* 0x000e220000000000 */
[----:B------:R-:W1:Y:S01]  /*0250*/  LDC.64 R28, c[0x0][0x380] ;  /* 0x0000e000ff1c7b82 */ /* 0x000e620000000a00 */
[----:B------:R-:W-:Y:S01]  /*0260*/  IMAD R20, R24, UR14, RZ ;  /* 0x0000000e18147c24 */ /* 0x000fe2000f8e02ff */
        /* <DEDUP_REMOVED lines=9> */
[----:B-1----:R-:W-:-:S03]  /*0300*/  IMAD.WIDE.U32 R6, R20, 0x2, R28 ;  /* 0x0000000214067825 */ /* 0x002fc600078e001c */
[----:B------:R-:W-:Y:S02]  /*0310*/  IADD3 R0, P0, PT, R6, 0x40, RZ ;  /* 0x0000004006007810 */ /* 0x000fe40007f1e0ff */
[----:B0-----:R-:W-:Y:S02]  /*0320*/  LOP3.LUT R2, R17, 0x3, RZ, 0xc0, !PT ;  /* 0x0000000311027812 */ /* 0x001fe400078ec0ff */
[----:B------:R-:W-:-:S05]  /*0330*/  SHF.R.U32.HI R17, RZ, 0x2, R17 ;  /* 0x00000002ff117819 */ /* 0x000fca0000011611 */
[----:B------:R-:W-:Y:S01]  /*0340*/  IMAD.WIDE.U32 R4, R17, UR4, R2 ;  /* 0x0000000411047c25 */ /* 0x000fe2000f8e0002 */
[----:B------:R-:W-:-:S03]  /*0350*/  UMOV UR4, URZ ;  /* 0x000000ff00047c82 */ /* 0x000fc60008000000 */
[----:B------:R-:W-:Y:S01]  /*0360*/  IMAD.WIDE.U32 R16, R17, UR6, R2 ;  /* 0x0000000611107c25 */ /* 0x000fe2000f8e0002 */
[C---:B------:R-:W-:Y:S01]  /*0370*/  SHF.L.U64.HI R3, R4.reuse, 0x2, R5 ;  /* 0x0000000204037819 */ /* 0x040fe20000010205 */
[----:B------:R-:W-:Y:S02]  /*0380*/  UIADD3 UR6, UPT, UPT, -UR5, URZ, URZ ;  /* 0x000000ff05067290 */ /* 0x000fe4000fffe1ff */
[----:B------:R-:W-:Y:S01]  /*0390*/  IMAD.SHL.U32 R5, R4, 0x4, RZ ;  /* 0x0000000404057824 */ /* 0x000fe200078e00ff */
[C---:B------:R-:W-:Y:S01]  /*03a0*/  SHF.L.U64.HI R4, R16.reuse, 0x2, R17 ;  /* 0x0000000210047819 */ /* 0x040fe20000010211 */
[----:B------:R-:W-:Y:S01]  /*03b0*/  IMAD.X R2, RZ, RZ, R7, P0 ;  /* 0x000000ffff027224 */ /* 0x000fe200000e0607 */
[----:B------:R-:W-:Y:S01]  /*03c0*/  SHF.R.S32.HI R7, RZ, 0x1f, R21 ;  /* 0x0000001fff077819 */ /* 0x000fe20000011415 */
[----:B------:R-:W-:Y:S01]  /*03d0*/  IMAD.SHL.U32 R6, R16, 0x4, RZ ;  /* 0x0000000410067824 */ /* 0x000fe200078e00ff */
[----:B--2---:R-:W-:-:S06]  /*03e0*/  UMOV UR5, URZ ;  /* 0x000000ff00057c82 */ /* 0x004fcc0008000000 */
.L_x_7:
        /* <DEDUP_REMOVED lines=10> */
[----:B------:R-:W2:Y:S01]  /*0490*/  LDG.E R16, desc[UR12][R36.64] ;  /* 0x0000000c24107981 */ /* 0x000ea2000c1e1900 */
[----:B------:R-:W-:-:S03]  /*04a0*/  IADD3 R34, P0, PT, R6, R35, RZ ;  /* 0x0000002306227210 */ /* 0x000fc60007f1e0ff */
[----:B------:R0:W2:Y:S02]  /*04b0*/  LDG.E R18, desc[UR12][R36.64+0x10] ;  /* 0x0000100c24127981 */ /* 0x0000a4000c1e1900 */
[----:B------:R-:W-:Y:S02]  /*04c0*/  IMAD.X R35, R4, 0x1, R17, P0 ;  /* 0x0000000104237824 */ /* 0x000fe400000e0611 */
[----:B------:R-:W2:Y:S04]  /*04d0*/  LDG.E R17, desc[UR12][R30.64] ;  /* 0x0000000c1e117981 */ /* 0x000ea8000c1e1900 */
[----:B------:R1:W2:Y:S04]  /*04e0*/  LDG.E R19, desc[UR12][R30.64+0x10] ;  /* 0x0000100c1e137981 */ /* 0x0002a8000c1e1900 */
[----:B------:R-:W2:Y:S04]  /*04f0*/  LDG.E R26, desc[UR12][R34.64] ;  /* 0x0000000c221a7981 */ /* 0x000ea8000c1e1900 */
[----:B------:R-:W2:Y:S01]  /*0500*/  LDG.E R27, desc[UR12][R34.64+0x10] ;  /* 0x0000100c221b7981 */ /* 0x000ea2000c1e1900 */
[----:B------:R-:W-:-:S04]  /*0510*/  IMAD.U32 R33, RZ, RZ, UR11 ;  /* 0x0000000bff217e24 */ /* 0x000fc8000f8e00ff */
[----:B------:R-:W-:-:S05]  /*0520*/  IMAD.WIDE.U32 R32, R33, 0x10, R34 ;  /* 0x0000001021207825 */ /* 0x000fca00078e0022 */
[----:B------:R-:W3:Y:S04]  /*0530*/  LDG.E R22, desc[UR12][R32.64] ;  /* 0x0000000c20167981 */ /* 0x000ee8000c1e1900 */
[----:B------:R4:W3:Y:S01]  /*0540*/  LDG.E R23, desc[UR12][R32.64+0x10] ;  /* 0x0000100c20177981 */ /* 0x0008e2000c1e1900 */
[----:B0-----:R-:W-:Y:S01]  /*0550*/  IMAD.U32 R36, RZ, RZ, UR10 ;  /* 0x0000000aff247e24 */ /* 0x001fe2000f8e00ff */
[----:B------:R-:W-:Y:S02]  /*0560*/  IADD3 R25, P0, PT, R21, UR10, RZ ;  /* 0x0000000a15197c10 */ /* 0x000fe4000ff1e0ff */
[----:B-1----:R-:W-:Y:S01]  /*0570*/  IADD3 R30, P1, PT, R0, R5, RZ ;  /* 0x00000005001e7210 */ /* 0x002fe20007f3e0ff */
[----:B------:R-:W-:-:S04]  /*0580*/  IMAD.U32 R37, RZ, RZ, UR14 ;  /* 0x0000000eff257e24 */ /* 0x000fc8000f8e00ff */
[----:B------:R-:W-:Y:S02]  /*0590*/  IMAD.X R31, R2, 0x1, R3, P1 ;  /* 0x00000001021f7824 */ /* 0x000fe400008e0603 */
[----:B----4-:R-:W-:-:S04]  /*05a0*/  IMAD.WIDE.U32 R32, R37, 0x10, R30 ;  /* 0x0000001025207825 */ /* 0x010fc800078e001e */
[----:B------:R-:W-:Y:S01]  /*05b0*/  IMAD.U32 R37, RZ, RZ, UR11 ;  /* 0x0000000bff257e24 */ /* 0x000fe2000f8e00ff */
[----:B--2---:R-:W-:Y:S01]  /*05c0*/  HMMA.16816.F32 R8, R16, R26, R8 ;  /* 0x0000001a1008723c */ /* 0x004fe20000001808 */
[----:B------:R-:W-:Y:S02]  /*05d0*/  LEA.HI.X.SX32 R26, R36, R7, 0x1, P0 ;  /* 0x00000007241a7211 */ /* 0x000fe400000f0eff */
[----:B------:R-:W-:-:S04]  /*05e0*/  LEA R27, P0, R25, UR16, 0x1 ;  /* 0x00000010191b7c11 */ /* 0x000fc8000f8008ff */
[----:B------:R-:W-:Y:S02]  /*05f0*/  LEA.HI.X R25, R25, UR17, R26, 0x1, P0 ;  /* 0x0000001119197c11 */ /* 0x000fe400080f0c1a */
[----:B------:R-:W-:-:S05]  /*0600*/  IADD3 R34, P0, PT, R27, R6, RZ ;  /* 0x000000061b227210 */ /* 0x000fca0007f1e0ff */
[----:B------:R-:W-:Y:S01]  /*0610*/  IMAD.X R35, R25, 0x1, R4, P0 ;  /* 0x0000000119237824 */ /* 0x000fe200000e0604 */
[----:B---3--:R-:W-:Y:S01]  /*0620*/  HMMA.16816.F32 R12, R16, R22, R12 ;  /* 0x00000016100c723c */ /* 0x008fe2000000180c */
[----:B------:R-:W2:Y:S04]  /*0630*/  LDG.E R16, desc[UR12][R30.64+-0x20] ;  /* 0xffffe00c1e107981 */ /* 0x000ea8000c1e1900 */
[----:B------:R-:W2:Y:S04]  /*0640*/  LDG.E R18, desc[UR12][R30.64+-0x10] ;  /* 0xfffff00c1e127981 */ /* 0x000ea8000c1e1900 */
[----:B------:R-:W2:Y:S04]  /*0650*/  LDG.E R17, desc[UR12][R32.64+-0x20] ;  /* 0xffffe00c20117981 */ /* 0x000ea8000c1e1900 */
[----:B------:R-:W2:Y:S04]  /*0660*/  LDG.E R19, desc[UR12][R32.64+-0x10] ;  /* 0xfffff00c20137981 */ /* 0x000ea8000c1e1900 */
[----:B------:R-:W2:Y:S04]  /*0670*/  LDG.E R26, desc[UR12][R34.64] ;  /* 0x0000000c221a7981 */ /* 0x000ea8000c1e1900 */
[----:B------:R-:W2:Y:S01]  /*0680*/  LDG.E R27, desc[UR12][R34.64+0x10] ;  /* 0x0000100c221b7981 */ /* 0x000ea2000c1e1900 */
[----:B------:R-:W-:-:S05]  /*0690*/  IMAD.WIDE.U32 R36, R37, 0x10, R34 ;  /* 0x0000001025247825 */ /* 0x000fca00078e0022 */
[----:B------:R-:W3:Y:S04]  /*06a0*/  LDG.E R22, desc[UR12][R36.64] ;  /* 0x0000000c24167981 */ /* 0x000ee8000c1e1900 */
[----:B------:R0:W3:Y:S02]  /*06b0*/  LDG.E R23, desc[UR12][R36.64+0x10] ;  /* 0x0000100c24177981 */ /* 0x0000e4000c1e1900 */
[----:B0-----:R-:W-:Y:S01]  /*06c0*/  IMAD.U32 R37, RZ, RZ, UR11 ;  /* 0x0000000bff257e24 */ /* 0x001fe2000f8e00ff */
[----:B--2---:R-:W-:Y:S01]  /*06d0*/  HMMA.16816.F32 R8, R16, R26, R8 ;  /* 0x0000001a1008723c */ /* 0x004fe20000001808 */
[----:B------:R-:W-:Y:S01]  /*06e0*/  IMAD.U32 R26, RZ, RZ, UR9 ;  /* 0x00000009ff1a7e24 */ /* 0x000fe2000f8e00ff */
[----:B------:R-:W-:-:S04]  /*06f0*/  IADD3 R27, P0, PT, R21, UR9, RZ ;  /* 0x00000009151b7c10 */ /* 0x000fc8000ff1e0ff */
[----:B------:R-:W-:Y:S02]  /*0700*/  LEA.HI.X.SX32 R26, R26, R7, 0x1, P0 ;  /* 0x000000071a1a7211 */ /* 0x000fe400000f0eff */
[----:B------:R-:W-:-:S04]  /*0710*/  LEA R25, P0, R27, UR16, 0x1 ;  /* 0x000000101b197c11 */ /* 0x000fc8000f8008ff */
[----:B------:R-:W-:Y:S02]  /*0720*/  LEA.HI.X R27, R27, UR17, R26, 0x1, P0 ;  /* 0x000000111b1b7c11 */ /* 0x000fe400080f0c1a */
[----:B------:R-:W-:Y:S01]  /*0730*/  IADD3 R34, P0, PT, R25, R6, RZ ;  /* 0x0000000619227210 */ /* 0x000fe20007f1e0ff */
[----:B---3--:R-:W-:Y:S01]  /*0740*/  HMMA.16816.F32 R12, R16, R22, R12 ;  /* 0x00000016100c723c */ /* 0x008fe2000000180c */
[----:B------:R-:W2:Y:S03]  /*0750*/  LDG.E R16, desc[UR12][R30.64] ;  /* 0x0000000c1e107981 */ /* 0x000ea6000c1e1900 */
[----:B------:R-:W-:Y:S01]  /*0760*/  IMAD.X R35, R27, 0x1, R4, P0 ;  /* 0x000000011b237824 */ /* 0x000fe200000e0604 */
[----:B------:R-:W2:Y:S04]  /*0770*/  LDG.E R18, desc[UR12][R30.64+0x10] ;  /* 0x0000100c1e127981 */ /* 0x000ea8000c1e1900 */
[----:B------:R-:W2:Y:S04]  /*0780*/  LDG.E R17, desc[UR12][R32.64] ;  /* 0x0000000c20117981 */ /* 0x000ea8000c1e1900 */
[----:B------:R-:W2:Y:S04]  /*0790*/  LDG.E R19, desc[UR12][R32.64+0x10] ;  /* 0x0000100c20137981 */ /* 0x000ea8000c1e1900 */
[----:B------:R-:W2:Y:S04]  /*07a0*/  LDG.E R26, desc[UR12][R34.64] ;  /* 0x0000000c221a7981 */ /* 0x000ea8000c1e1900 */
[----:B------:R-:W2:Y:S01]  /*07b0*/  LDG.E R27, desc[UR12][R34.64+0x10] ;  /* 0x0000100c221b7981 */ /* 0x000ea2000c1e1900 */
[----:B------:R-:W-:-:S05]  /*07c0*/  IMAD.WIDE.U32 R36, R37, 0x10, R34 ;  /* 0x0000001025247825 */ /* 0x000fca00078e0022 */
[----:B------:R-:W3:Y:S04]  /*07d0*/  LDG.E R22, desc[UR12][R36.64] ;  /* 0x0000000c24167981 */ /* 0x000ee8000c1e1900 */
[----:B------:R-:W3:Y:S01]  /*07e0*/  LDG.E R23, desc[UR12][R36.64+0x10] ;  /* 0x0000100c24177981 */ /* 0x000ee2000c1e1900 */
[----:B------:R-:W-:Y:S01]  /*07f0*/  IADD3 R25, P0, PT, R21, UR8, RZ ;  /* 0x0000000815197c10 */ /* 0x000fe2000ff1e0ff */
[----:B--2---:R-:W-:Y:S01]  /*0800*/  HMMA.16816.F32 R8, R16, R26, R8 ;  /* 0x0000001a1008723c */ /* 0x004fe20000001808 */
[----:B------:R-:W-:-:S05]  /*0810*/  IMAD.U32 R26, RZ, RZ, UR8 ;  /* 0x00000008ff1a7e24 */ /* 0x000fca000f8e00ff */
[----:B------:R-:W-:Y:S02]  /*0820*/  LEA.HI.X.SX32 R26, R26, R7, 0x1, P0 ;  /* 0x000000071a1a7211 */ /* 0x000fe400000f0eff */
[----:B------:R-:W-:-:S04]  /*0830*/  LEA R27, P0, R25, UR16, 0x1 ;  /* 0x00000010191b7c11 */ /* 0x000fc8000f8008ff */
[----:B------:R-:W-:Y:S02]  /*0840*/  LEA.HI.X R25, R25, UR17, R26, 0x1, P0 ;  /* 0x0000001119197c11 */ /* 0x000fe400080f0c1a */
[----:B------:R-:W-:Y:S01]  /*0850*/  IADD3 R34, P0, PT, R27, R6, RZ ;  /* 0x000000061b227210 */ /* 0x000fe20007f1e0ff */
[----:B---3--:R-:W-:Y:S01]  /*0860*/  HMMA.16816.F32 R12, R16, R22, R12 ;  /* 0x00000016100c723c */ /* 0x008fe2000000180c */
[----:B------:R-:W-:Y:S01]  /*0870*/  IMAD.U32 R17, RZ, RZ, UR11 ;  /* 0x0000000bff117e24 */ /* 0x000fe2000f8e00ff */
[----:B------:R-:W2:Y:S02]  /*0880*/  LDG.E R16, desc[UR12][R30.64+0x20] ;  /* 0x0000200c1e107981 */ /* 0x000ea4000c1e1900 */
[----:B------:R-:W-:Y:S02]  /*0890*/  IMAD.X R35, R25, 0x1, R4, P0 ;  /* 0x0000000119237824 */ /* 0x000fe400000e0604 */
[----:B------:R-:W2:Y:S01]  /*08a0*/  LDG.E R18, desc[UR12][R30.64+0x30] ;  /* 0x0000300c1e127981 */ /* 0x000ea2000c1e1900 */
[----:B------:R-:W-:-:S03]  /*08b0*/  IMAD.WIDE.U32 R36, R17, 0x10, R34 ;  /* 0x0000001011247825 */ /* 0x000fc600078e0022 */
[----:B------:R-:W2:Y:S04]  /*08c0*/  LDG.E R26, desc[UR12][R34.64] ;  /* 0x0000000c221a7981 */ /* 0x000ea8000c1e1900 */
[----:B------:R-:W2:Y:S04]  /*08d0*/  LDG.E R27, desc[UR12][R34.64+0x10] ;  /* 0x0000100c221b7981 */ /* 0x000ea8000c1e1900 */
[----:B------:R-:W2:Y:S04]  /*08e0*/  LDG.E R17, desc[UR12][R32.64+0x20] ;  /* 0x0000200c20117981 */ /* 0x000ea8000c1e1900 */
[----:B------:R-:W2:Y:S04]  /*08f0*/  LDG.E R19, desc[UR12][R32.64+0x30] ;  /* 0x0000300c20137981 */ /* 0x000ea8000c1e1900 */
[----:B------:R-:W3:Y:S04]  /*0900*/  LDG.E R22, desc[UR12][R36.64] ;  /* 0x0000000c24167981 */ /* 0x000ee8000c1e1900 */
[----:B------:R-:W3:Y:S01]  /*0910*/  LDG.E R23, desc[UR12][R36.64+0x10] ;  /* 0x0000100c24177981 */ /* 0x000ee2000c1e1900 */
        /* <DEDUP_REMOVED lines=10> */
[C---:B--2---:R-:W-:Y:S08]  /*09c0*/  HMMA.16816.F32 R8, R16.reuse, R26, R8 ;  /* 0x0000001a1008723c */ /* 0x044ff00000001808 */
[----:B---3--:R-:W-:Y:S01]  /*09d0*/  HMMA.16816.F32 R12, R16, R22, R12 ;  /* 0x00000016100c723c */ /* 0x008fe2000000180c */
[----:B------:R-:W-:-:S04]  /*09e0*/  NOP ;  /* 0x0000000000007918 */ /* 0x000fc80000000000 */
[----:B------:R-:W-:-:S15]  /*09f0*/  BRA.U UP1, `(.L_x_7) ;  /* 0xfffffff9017c7547 */ /* 0x000fde000b83ffff */
.L_x_6:
[----:B------:R-:W-:Y:S05]  /*0a00*/  BRA.U !UP0, `(.L_x_5) ;  /* 0x0000000108b87547 */ /* 0x000fea000b800000 */
[----:B------:R-:W0:Y:S01]  /*0a10*/  S2R R0, SR_LANEID ;  /* 0x0000000000007919 */ /* 0x000e220000000000 */
[----:B------:R-:W-:Y:S01]  /*0a20*/  USHF.R.U32.HI UR5, URZ, 0x1, UR14 ;  /* 0x00000001ff057899 */ /* 0x000fe2000801160e */
[----:B------:R-:W-:Y:S01]  /*0a30*/  IMAD.MOV.U32 R3, RZ, RZ, RZ ;  /* 0x000000ffff037224 */ /* 0x000fe200078e00ff */
[----:B------:R-:W-:Y:S01]  /*0a40*/  USHF.R.U32.HI UR8, URZ, 0x1, UR11 ;  /* 0x00000001ff087899 */ /* 0x000fe2000801160b */
[----:B------:R-:W-:Y:S01]  /*0a50*/  IMAD.U32 R25, RZ, RZ, UR14 ;  /* 0x0000000eff197e24 */ /* 0x000fe2000f8e00ff */
[----:B------:R-:W1:Y:S03]  /*0a60*/  LDCU.64 UR16, c[0x0][0x388] ;  /* 0x00007100ff1077ac */ /* 0x000e660008000a00 */
[----:B------:R-:W-:Y:S01]  /*0a70*/  IMAD R25, R24, R25, UR4 ;  /* 0x0000000418197e24 */ /* 0x000fe2000f8e0219 */
        /* <DEDUP_REMOVED lines=8> */
.L_x_8:
        /* <DEDUP_REMOVED lines=11> */
[----:B------:R-:W2:Y:S01]  /*0bb0*/  LDG.E R18, desc[UR12][R28.64] ;  /* 0x0000000c1c127981 */ /* 0x000ea2000c1e1900 */
[----:B------:R-:W-:Y:S01]  /*0bc0*/  IMAD.WIDE.U32 R22, R23, 0x10, R28 ;  /* 0x0000001017167825 */ /* 0x000fe200078e001c */
[----:B------:R-:W-:Y:S02]  /*0bd0*/  LEA R26, P0, R16, R4, 0x2 ;  /* 0x00000004101a7211 */ /* 0x000fe400078010ff */
[----:B------:R-:W2:Y:S03]  /*0be0*/  LDG.E R19, desc[UR12][R28.64+0x10] ;  /* 0x0000100c1c137981 */ /* 0x000ea6000c1e1900 */
[----:B------:R-:W-:Y:S01]  /*0bf0*/  IMAD.X R27, R5, 0x1, R20, P0 ;  /* 0x00000001051b7824 */ /* 0x000fe200000e0614 */
[----:B------:R-:W3:Y:S01]  /*0c00*/  LDG.E R32, desc[UR12][R22.64] ;  /* 0x0000000c16207981 */ /* 0x000ee2000c1e1900 */
[----:B------:R-:W-:-:S03]  /*0c10*/  IMAD.WIDE.U32 R30, R31, 0x10, R26 ;  /* 0x000000101f1e7825 */ /* 0x000fc600078e001a */
[----:B------:R-:W2:Y:S04]  /*0c20*/  LDG.E R4, desc[UR12][R26.64] ;  /* 0x0000000c1a047981 */ /* 0x000ea8000c1e1900 */
[----:B------:R-:W2:Y:S04]  /*0c30*/  LDG.E R6, desc[UR12][R26.64+0x10] ;  /* 0x0000100c1a067981 */ /* 0x000ea8000c1e1900 */
[----:B------:R-:W2:Y:S04]  /*0c40*/  LDG.E R5, desc[UR12][R30.64] ;  /* 0x0000000c1e057981 */ /* 0x000ea8000c1e1900 */
[----:B------:R-:W2:Y:S04]  /*0c50*/  LDG.E R7, desc[UR12][R30.64+0x10] ;  /* 0x0000100c1e077981 */ /* 0x000ea8000c1e1900 */
[----:B------:R-:W3:Y:S01]  /*0c60*/  LDG.E R33, desc[UR12][R22.64+0x10] ;  /* 0x0000100c16217981 */ /* 0x000ee2000c1e1900 */
[----:B------:R-:W-:-:S04]  /*0c70*/  UIADD3 UR5, UPT, UPT, UR5, 0x1, URZ ;  /* 0x0000000105057890 */ /* 0x000fc8000fffe0ff */
[----:B------:R-:W-:Y:S01]  /*0c80*/  UISETP.NE.AND UP0, UPT, UR5, URZ, UPT ;  /* 0x000000ff0500728c */ /* 0x000fe2000bf05270 */
[----:B------:R-:W-:Y:S01]  /*0c90*/  VIADD R25, R25, 0x10 ;  /* 0x0000001019197836 */ /* 0x000fe20000000000 */
[----:B------:R-:W-:Y:S01]  /*0ca0*/  ULEA UR6, UR11, UR6, 0x4 ;  /* 0x000000060b067291 */ /* 0x000fe2000f8e20ff */
[C---:B--2---:R-:W-:Y:S08]  /*0cb0*/  HMMA.16816.F32 R8, R4.reuse, R18, R8 ;  /* 0x000000120408723c */ /* 0x044ff00000001808 */
[----:B---3--:R-:W-:Y:S01]  /*0cc0*/  HMMA.16816.F32 R12, R4, R32, R12 ;  /* 0x00000020040c723c */ /* 0x008fe2000000180c */
[----:B------:R-:W-:-:S04]  /*0cd0*/  NOP ;  /* 0x0000000000007918 */ /* 0x000fc80000000000 */
[----:B------:R-:W-:-:S15]  /*0ce0*/  BRA.U UP0, `(.L_x_8) ;  /* 0xfffffffd00847547 */ /* 0x000fde000b83ffff */
.L_x_5:
        /* <DEDUP_REMOVED lines=22> */
.L_x_9:
        /* <DEDUP_REMOVED lines=11> */
.L_x_14:


//--------------------- .text._Z23matmul_sharedmem_kernelPKfS0_Pfiii --------------------------
	.section	.text._Z23matmul_sharedmem_kernelPKfS0_Pfiii,"ax",@progbits
	.align	128
        .global         _Z23matmul_sharedmem_kernelPKfS0_Pfiii
        .type           _Z23matmul_sharedmem_kernelPKfS0_Pfiii,@function
        .size           _Z23matmul_sharedmem_kernelPKfS0_Pfiii,(.L_x_15 - _Z23matmul_sharedmem_kernelPKfS0_Pfiii)
        .other          _Z23matmul_sharedmem_kernelPKfS0_Pfiii,@"STO_CUDA_ENTRY STV_DEFAULT"
_Z23matmul_sharedmem_kernelPKfS0_Pfiii:
.text._Z23matmul_sharedmem_kernelPKfS0_Pfiii:
[----:B------:R-:W-:Y:S01]  /*0000*/  LDC R1, c[0x0][0x37c] ;  /* 0x0000df00ff017b82 */ /* 0x000fe20000000800 */
[----:B------:R-:W0:Y:S01]  /*0010*/  S2R R0, SR_TID.Y ;  /* 0x0000000000007919 */ /* 0x000e220000002200 */
[----:B------:R-:W1:Y:S01]  /*0020*/  LDCU UR10, c[0x0][0x3a0] ;  /* 0x00007400ff0a77ac */ /* 0x000e620008000800 */
[----:B------:R-:W-:Y:S01]  /*0030*/  HFMA2 R23, -RZ, RZ, 0, 0 ;  /* 0x00000000ff177431 */ /* 0x000fe200000001ff */
[----:B------:R-:W0:Y:S01]  /*0040*/  S2R R3, SR_CTAID.Y ;  /* 0x0000000000037919 */ /* 0x000e220000002600 */
[----:B------:R-:W2:Y:S01]  /*0050*/  LDCU.64 UR8, c[0x0][0x358] ;  /* 0x00006b00ff0877ac */ /* 0x000ea20008000a00 */
[----:B------:R-:W3:Y:S01]  /*0060*/  S2R R21, SR_TID.X ;  /* 0x0000000000157919 */ /* 0x000ee20000002100 */
[----:B------:R-:W3:Y:S01]  /*0070*/  S2R R4, SR_CTAID.X ;  /* 0x0000000000047919 */ /* 0x000ee20000002500 */
[----:B-1----:R-:W-:Y:S01]  /*0080*/  UISETP.GE.AND UP0, UPT, UR10, 0x1, UPT ;  /* 0x000000010a00788c */ /* 0x002fe2000bf06270 */
[----:B0-----:R-:W-:Y:S02]  /*0090*/  LEA R12, R3, R0, 0x4 ;  /* 0x00000000030c7211 */ /* 0x001fe400078e20ff */
[----:B---3--:R-:W-:-:S06]  /*00a0*/  LEA R13, R4, R21, 0x4 ;  /* 0x00000015040d7211 */ /* 0x008fcc00078e20ff */
[----:B--2---:R-:W-:Y:S05]  /*00b0*/  BRA.U !UP0, `(.L_x_10) ;  /* 0x00000005083c7547 */ /* 0x004fea000b800000 */
[----:B------:R-:W0:Y:S01]  /*00c0*/  S2UR UR7, SR_CgaCtaId ;  /* 0x00000000000779c3 */ /* 0x000e220000008800 */
[----:B------:R-:W1:Y:S01]  /*00d0*/  LDCU UR11, c[0x0][0x39c] ;  /* 0x00007380ff0b77ac */ /* 0x000e620008000800 */
[----:B------:R-:W-:Y:S01]  /*00e0*/  MOV R23, RZ ;  /* 0x000000ff00177202 */ /* 0x000fe20000000f00 */
[----:B------:R-:W-:Y:S01]  /*00f0*/  IMAD R15, R12, UR10, R21 ;  /* 0x0000000a0c0f7c24 */ /* 0x000fe2000f8e0215 */
[----:B------:R-:W-:Y:S01]  /*0100*/  UMOV UR5, 0x400 ;  /* 0x0000040000057882 */ /* 0x000fe20000000000 */
[----:B------:R-:W-:-:S03]  /*0110*/  UIADD3 UR4, UPT, UPT, UR10, 0xf, URZ ;  /* 0x0000000f0a047890 */ /* 0x000fc6000fffe0ff */
[----:B------:R-:W2:Y:S01]  /*0120*/  LDC R16, c[0x0][0x39c] ;  /* 0x0000e700ff107b82 */ /* 0x000ea20000000800 */
[----:B------:R-:W-:Y:S02]  /*0130*/  UIADD3 UR6, UPT, UPT, UR5, 0x400, URZ ;  /* 0x0000040005067890 */ /* 0x000fe4000fffe0ff */
[----:B------:R-:W-:Y:S01]  /*0140*/  USHF.R.U32.HI UR4, URZ, 0x4, UR4 ;  /* 0x00000004ff047899 */ /* 0x000fe20008011604 */
[----:B------:R-:W3:Y:S04]  /*0150*/  LDCU UR13, c[0x0][0x3a0] ;  /* 0x00007400ff0d77ac */ /* 0x000ee80008000800 */
[----:B------:R-:W4:Y:S01]  /*0160*/  LDC.64 R2, c[0x0][0x380] ;  /* 0x0000e000ff027b82 */ /* 0x000f220000000a00 */
[----:B------:R-:W2:Y:S01]  /*0170*/  LDCU UR12, c[0x0][0x398] ;  /* 0x00007300ff0c77ac */ /* 0x000ea20008000800 */
[----:B-1----:R-:W-:Y:S01]  /*0180*/  IMAD R14, R0, UR11, R21 ;  /* 0x0000000b000e7c24 */ /* 0x002fe2000f8e0215 */
[----:B------:R-:W-:-:S02]  /*0190*/  UIADD3 UR4, UPT, UPT, -UR4, URZ, URZ ;  /* 0x000000ff04047290 */ /* 0x000fc4000fffe1ff */
[----:B0-----:R-:W-:Y:S02]  /*01a0*/  ULEA UR5, UR7, UR5, 0x18 ;  /* 0x0000000507057291 */ /* 0x001fe4000f8ec0ff */
[----:B------:R-:W-:Y:S01]  /*01b0*/  LEA R14, R4, R14, 0x4 ;  /* 0x0000000e040e7211 */ /* 0x000fe200078e20ff */
[----:B------:R-:W-:-:S03]  /*01c0*/  ULEA UR6, UR7, UR6, 0x18 ;  /* 0x0000000607067291 */ /* 0x000fc6000f8ec0ff */
[----:B------:R-:W-:-:S03]  /*01d0*/  LEA R18, R0, UR5, 0x6 ;  /* 0x0000000500127c11 */ /* 0x000fc6000f8e30ff */
[C---:B------:R-:W-:Y:S02]  /*01e0*/  LEA R19, R21.reuse, UR6, 0x2 ;  /* 0x0000000615137c11 */ /* 0x040fe4000f8e10ff */
[----:B------:R-:W-:Y:S02]  /*01f0*/  LEA R20, R21, R18, 0x2 ;  /* 0x0000001215147211 */ /* 0x000fe400078e10ff */
[----:B---3--:R-:W-:-:S07]  /*0200*/  LEA R17, R0, R19, 0x6 ;  /* 0x0000001300117211 */ /* 0x008fce00078e30ff */
.L_x_11:
[----:B------:R-:W-:Y:S01]  /*0210*/  ISETP.GE.AND P0, PT, R0, UR13, PT ;  /* 0x0000000d00007c0c */ /* 0x000fe2000bf06270 */
[----:B------:R-:W-:Y:S01]  /*0220*/  HFMA2 R22, -RZ, RZ, 0, 0 ;  /* 0x00000000ff167431 */ /* 0x000fe200000001ff */
[----:B------:R-:W-:Y:S01]  /*0230*/  ISETP.GE.AND P1, PT, R21, UR13, PT ;  /* 0x0000000d15007c0c */ /* 0x000fe2000bf26270 */
[----:B----4-:R-:W-:Y:S01]  /*0240*/  IMAD.WIDE R4, R15, 0x4, R2 ;  /* 0x000000040f047825 */ /* 0x010fe200078e0202 */
[----:B--2---:R-:W-:Y:S02]  /*0250*/  ISETP.GE.OR P0, PT, R13, R16, P0 ;  /* 0x000000100d00720c */ /* 0x004fe40000706670 */
[----:B------:R-:W-:Y:S02]  /*0260*/  ISETP.GE.OR P1, PT, R12, UR12, P1 ;  /* 0x0000000c0c007c0c */ /* 0x000fe40008f26670 */
[----:B------:R-:W-:-:S09]  /*0270*/  MOV R27, RZ ;  /* 0x000000ff001b7202 */ /* 0x000fd20000000f00 */
[----:B------:R-:W0:Y:S02]  /*0280*/  @!P0 LDC.64 R6, c[0x0][0x388] ;  /* 0x0000e200ff068b82 */ /* 0x000e240000000a00 */
[----:B------:R-:W2:Y:S01]  /*0290*/  @!P1 LDG.E R27, desc[UR8][R4.64] ;  /* 0x00000008041b9981 */ /* 0x000ea2000c1e1900 */
[----:B0-----:R-:W-:-:S05]  /*02a0*/  @!P0 IMAD.WIDE R6, R14, 0x4, R6 ;  /* 0x000000040e068825 */ /* 0x001fca00078e0206 */
[----:B------:R-:W3:Y:S01]  /*02b0*/  @!P0 LDG.E R22, desc[UR8][R6.64] ;  /* 0x0000000806168981 */ /* 0x000ee2000c1e1900 */
[----:B------:R-:W-:-:S04]  /*02c0*/  UIADD3 UR4, UPT, UPT, UR4, 0x1, URZ ;  /* 0x0000000104047890 */ /* 0x000fc8000fffe0ff */
[----:B------:R-:W-:Y:S01]  /*02d0*/  UISETP.NE.AND UP0, UPT, UR4, URZ, UPT ;  /* 0x000000ff0400728c */ /* 0x000fe2000bf05270 */
[----:B------:R-:W-:Y:S02]  /*02e0*/  IADD3 R0, PT, PT, R0, 0x10, RZ ;  /* 0x0000001000007810 */ /* 0x000fe40007ffe0ff */
[----:B------:R-:W-:Y:S02]  /*02f0*/  IADD3 R15, PT, PT, R15, 0x10, RZ ;  /* 0x000000100f0f7810 */ /* 0x000fe40007ffe0ff */
[----:B------:R-:W-:Y:S02]  /*0300*/  IADD3 R21, PT, PT, R21, 0x10, RZ ;  /* 0x0000001015157810 */ /* 0x000fe40007ffe0ff */
[----:B------:R-:W-:Y:S01]  /*0310*/  LEA R14, R16, R14, 0x4 ;  /* 0x0000000e100e7211 */ /* 0x000fe200078e20ff */
[----:B--2---:R-:W-:Y:S04]  /*0320*/  STS [R20], R27 ;  /* 0x0000001b14007388 */ /* 0x004fe80000000800 */
[----:B---3--:R-:W-:Y:S01]  /*0330*/  STS [R17], R22 ;  /* 0x0000001611007388 */ /* 0x008fe20000000800 */
[----:B------:R-:W-:Y:S06]  /*0340*/  BAR.SYNC.DEFER_BLOCKING 0x0 ;  /* 0x0000000000007b1d */ /* 0x000fec0000010000 */
[----:B------:R-:W-:Y:S04]  /*0350*/  LDS R26, [R19] ;  /* 0x00000000131a7984 */ /* 0x000fe80000000800 */
[----:B------:R-:W0:Y:S04]  /*0360*/  LDS.128 R8, [R18] ;  /* 0x0000000012087984 */ /* 0x000e280000000c00 */
[----:B------:R-:W1:Y:S04]  /*0370*/  LDS R29, [R19+0x40] ;  /* 0x00004000131d7984 */ /* 0x000e680000000800 */
[----:B------:R-:W2:Y:S04]  /*0380*/  LDS R25, [R19+0x80] ;  /* 0x0000800013197984 */ /* 0x000ea80000000800 */
[----:B------:R-:W3:Y:S04]  /*0390*/  LDS R24, [R19+0xc0] ;  /* 0x0000c00013187984 */ /* 0x000ee80000000800 */
[----:B------:R-:W-:Y:S04]  /*03a0*/  LDS.128 R4, [R18+0x10] ;  /* 0x0000100012047984 */ /* 0x000fe80000000c00 */
[----:B------:R-:W-:Y:S04]  /*03b0*/  LDS R22, [R19+0x140] ;  /* 0x0001400013167984 */ /* 0x000fe80000000800 */
[----:B------:R-:W-:Y:S01]  /*03c0*/  LDS R27, [R19+0x200] ;  /* 0x00020000131b7984 */ /* 0x000fe20000000800 */
[----:B0-----:R-:W-:-:S03]  /*03d0*/  FFMA R8, R8, R26, R23 ;  /* 0x0000001a08087223 */ /* 0x001fc60000000017 */
[----:B------:R-:W0:Y:S01]  /*03e0*/  LDS R23, [R19+0x100] ;  /* 0x0001000013177984 */ /* 0x000e220000000800 */
[----:B-1----:R-:W-:-:S03]  /*03f0*/  FFMA R8, R29, R9, R8 ;  /* 0x000000091d087223 */ /* 0x002fc60000000008 */
[----:B------:R-:W-:Y:S01]  /*0400*/  LDS R26, [R19+0x1c0] ;  /* 0x0001c000131a7984 */ /* 0x000fe20000000800 */
[----:B--2---:R-:W-:-:S03]  /*0410*/  FFMA R9, R25, R10, R8 ;  /* 0x0000000a19097223 */ /* 0x004fc60000000008 */
[----:B------:R-:W1:Y:S01]  /*0420*/  LDS R25, [R19+0x180] ;  /* 0x0001800013197984 */ /* 0x000e620000000800 */
[----:B---3--:R-:W-:-:S03]  /*0430*/  FFMA R9, R24, R11, R9 ;  /* 0x0000000b18097223 */ /* 0x008fc60000000009 */
[----:B------:R-:W-:Y:S01]  /*0440*/  LDS R24, [R19+0x240] ;  /* 0x0002400013187984 */ /* 0x000fe20000000800 */
[----:B0-----:R-:W-:-:S03]  /*0450*/  FFMA R23, R4, R23, R9 ;  /* 0x0000001704177223 */ /* 0x001fc60000000009 */
[----:B------:R-:W0:Y:S01]  /*0460*/  LDS.128 R8, [R18+0x20] ;  /* 0x0000200012087984 */ /* 0x000e220000000c00 */
[----:B------:R-:W-:-:S03]  /*0470*/  FFMA R22, R22, R5, R23 ;  /* 0x0000000516167223 */ /* 0x000fc60000000017 */
[----:B------:R-:W2:Y:S01]  /*0480*/  LDS R23, [R19+0x280] ;  /* 0x0002800013177984 */ /* 0x000ea20000000800 */
[----:B-1----:R-:W-:-:S03]  /*0490*/  FFMA R25, R25, R6, R22 ;  /* 0x0000000619197223 */ /* 0x002fc60000000016 */
[----:B------:R-:W1:Y:S01]  /*04a0*/  LDS R22, [R19+0x2c0] ;  /* 0x0002c00013167984 */ /* 0x000e620000000800 */
[----:B------:R-:W-:-:S03]  /*04b0*/  FFMA R7, R26, R7, R25 ;  /* 0x000000071a077223 */ /* 0x000fc60000000019 */
[----:B------:R-:W-:Y:S01]  /*04c0*/  LDS R25, [R19+0x300] ;  /* 0x0003000013197984 */ /* 0x000fe20000000800 */
[----:B0-----:R-:W-:-:S03]  /*04d0*/  FFMA R27, R8, R27, R7 ;  /* 0x0000001b081b7223 */ /* 0x001fc60000000007 */
[----:B------:R-:W0:Y:S01]  /*04e0*/  LDS.128 R4, [R18+0x30] ;  /* 0x0000300012047984 */ /* 0x000e220000000c00 */
[----:B------:R-:W-:-:S03]  /*04f0*/  FFMA R24, R24, R9, R27 ;  /* 0x0000000918187223 */ /* 0x000fc6000000001b */
[----:B------:R-:W3:Y:S04]  /*0500*/  LDS R27, [R19+0x340] ;  /* 0x00034000131b7984 */ /* 0x000ee80000000800 */
[----:B------:R-:W4:Y:S04]  /*0510*/  LDS R9, [R19+0x380] ;  /* 0x0003800013097984 */ /* 0x000f280000000800 */
[----:B------:R-:W5:Y:S01]  /*0520*/  LDS R8, [R19+0x3c0] ;  /* 0x0003c00013087984 */ /* 0x000f620000000800 */
[----:B--2---:R-:W-:-:S04]  /*0530*/  FFMA R23, R23, R10, R24 ;  /* 0x0000000a17177223 */ /* 0x004fc80000000018 */
[----:B-1----:R-:W-:-:S04]  /*0540*/  FFMA R11, R22, R11, R23 ;  /* 0x0000000b160b7223 */ /* 0x002fc80000000017 */
[----:B0-----:R-:W-:-:S04]  /*0550*/  FFMA R4, R4, R25, R11 ;  /* 0x0000001904047223 */ /* 0x001fc8000000000b */
[----:B---3--:R-:W-:-:S04]  /*0560*/  FFMA R4, R27, R5, R4 ;  /* 0x000000051b047223 */ /* 0x008fc80000000004 */
[----:B----4-:R-:W-:-:S04]  /*0570*/  FFMA R9, R9, R6, R4 ;  /* 0x0000000609097223 */ /* 0x010fc80000000004 */
[----:B-----5:R-:W-:Y:S01]  /*0580*/  FFMA R23, R8, R7, R9 ;  /* 0x0000000708177223 */ /* 0x020fe20000000009 */
[----:B------:R-:W-:Y:S06]  /*0590*/  BAR.SYNC.DEFER_BLOCKING 0x0 ;  /* 0x0000000000007b1d */ /* 0x000fec0000010000 */
[----:B------:R-:W-:Y:S05]  /*05a0*/  BRA.U UP0, `(.L_x_11) ;  /* 0xfffffffd00187547 */ /* 0x000fea000b83ffff */
.L_x_10:
[----:B------:R-:W0:Y:S02]  /*05b0*/  LDCU.64 UR4, c[0x0][0x398] ;  /* 0x00007300ff0477ac */ /* 0x000e240008000a00 */
[----:B0-----:R-:W-:-:S04]  /*05c0*/  ISETP.GE.AND P0, PT, R13, UR5, PT ;  /* 0x000000050d007c0c */ /* 0x001fc8000bf06270 */
[----:B------:R-:W-:-:S13]  /*05d0*/  ISETP.GE.OR P0, PT, R12, UR4, P0 ;  /* 0x000000040c007c0c */ /* 0x000fda0008706670 */
[----:B------:R-:W-:Y:S05]  /*05e0*/  @P0 EXIT ;  /* 0x000000000000094d */ /* 0x000fea0003800000 */
[----:B------:R-:W0:Y:S01]  /*05f0*/  LDC.64 R2, c[0x0][0x390] ;  /* 0x0000e400ff027b82 */ /* 0x000e220000000a00 */
[----:B------:R-:W-:-:S04]  /*0600*/  IMAD R13, R12, UR5, R13 ;  /* 0x000000050c0d7c24 */ /* 0x000fc8000f8e020d */
[----:B0-----:R-:W-:-:S05]  /*0610*/  IMAD.WIDE R2, R13, 0x4, R2 ;  /* 0x000000040d027825 */ /* 0x001fca00078e0202 */
[----:B------:R-:W-:Y:S01]  /*0620*/  STG.E desc[UR8][R2.64], R23 ;  /* 0x0000001702007986 */ /* 0x000fe2000c101908 */
[----:B------:R-:W-:Y:S05]  /*0630*/  EXIT ;  /* 0x000000000000794d */ /* 0x000fea0003800000 */
.L_x_12:
        /* <DEDUP_REMOVED lines=12> */
.L_x_15:


//--------------------- .nv.shared.reserved.0     --------------------------
	.section	.nv.shared.reserved.0,"aw",@nobits
	.weak		__nv_reservedSMEM_offset_0_alias
	.size		__nv_reservedSMEM_offset_0_alias, 0, 64
	.other		__nv_reservedSMEM_offset_0_alias,@"STO_CUDA_RESERVED_SHARED STV_DEFAULT"
__nv_reservedSMEM_offset_0_alias:
	.zero		0
	.zero		64


//--------------------- .nv.shared._Z23matmul_sharedmem_kernelPKfS0_Pfiii --------------------------
	.section	.nv.shared._Z23matmul_sharedmem_kernelPKfS0_Pfiii,"aw",@nobits
	.sectionflags	@""
	.align	4
.nv.shared._Z23matmul_sharedmem_kernelPKfS0_Pfiii:
	.zero		3072


//--------------------- .nv.constant0._Z29matmul_tensorcore_bf16_kernelPK13__nv_bfloat16S1_Pfiii --------------------------
	.section	.nv.constant0._Z29matmul_tensorcore_bf16_kernelPK13__nv_bfloat16S1_Pfiii,"a",@progbits
	.sectionflags	@""
	.align	4
.nv.constant0._Z29matmul_tensorcore_bf16_kernelPK13__nv_bfloat16S1_Pfiii:
	.zero		932


//--------------------- .nv.constant0._Z29matmul_tensorcore_fp16_kernelPK6__halfS1_Pfiii --------------------------
	.section	.nv.constant0._Z29matmul_tensorcore_fp16_kernelPK6__halfS1_Pfiii,"a",@progbits
	.sectionflags	@""
	.align	4
.nv.constant0._Z29matmul_tensorcore_fp16_kernelPK6__halfS1_Pfiii:
	.zero		932


//--------------------- .nv.constant0._Z23matmul_sharedmem_kernelPKfS0_Pfiii --------------------------
	.section	.nv.constant0._Z23matmul_sharedmem_kernelPKfS0_Pfiii,"a",@progbits
	.sectionflags	@""
	.align	4
.nv.constant0._Z23matmul_sharedmem_kernelPKfS0_Pfiii:
	.zero		932


//--------------------- SYMBOLS --------------------------

	.type		.nv.reservedSmem.offset0,@object
	.size		.nv.reservedSmem.offset0,0x4
	.type		.nv.reservedSmem.cap,@object
	.size		.nv.reservedSmem.cap,0x4
